//
// Generated by NVIDIA NVVM Compiler
//
// Compiler Build ID: CL-36424714
// Cuda compilation tools, release 13.0, V13.0.88
// Based on NVVM 20.0.0
//

.version 9.0
.target sm_100
.address_size 64

	// .globl	_Z12match_kernelPjS_Piii
// _ZZ12match_kernelPjS_PiiiE10text_chunk has been demoted
// _ZZ12match_kernelPjS_PiiiE13offset1_chunk has been demoted
// _ZZ12match_kernelPjS_PiiiE13offset2_chunk has been demoted
// _ZZ12match_kernelPjS_PiiiE13offset3_chunk has been demoted

.visible .entry _Z12match_kernelPjS_Piii(
	.param .u64 .ptr .align 1 _Z12match_kernelPjS_Piii_param_0,
	.param .u64 .ptr .align 1 _Z12match_kernelPjS_Piii_param_1,
	.param .u64 .ptr .align 1 _Z12match_kernelPjS_Piii_param_2,
	.param .u32 _Z12match_kernelPjS_Piii_param_3,
	.param .u32 _Z12match_kernelPjS_Piii_param_4
)
{
	.reg .pred 	%p<73>;
	.reg .b32 	%r<309>;
	.reg .b64 	%rd<43>;
	// demoted variable
	.shared .align 4 .b8 _ZZ12match_kernelPjS_PiiiE10text_chunk[1024];
	// demoted variable
	.shared .align 4 .b8 _ZZ12match_kernelPjS_PiiiE13offset1_chunk[1024];
	// demoted variable
	.shared .align 4 .b8 _ZZ12match_kernelPjS_PiiiE13offset2_chunk[1024];
	// demoted variable
	.shared .align 4 .b8 _ZZ12match_kernelPjS_PiiiE13offset3_chunk[1024];
	ld.param.u64 	%rd9, [_Z12match_kernelPjS_Piii_param_0];
	ld.param.u64 	%rd10, [_Z12match_kernelPjS_Piii_param_1];
	ld.param.u64 	%rd8, [_Z12match_kernelPjS_Piii_param_2];
	ld.param.u32 	%r85, [_Z12match_kernelPjS_Piii_param_3];
	ld.param.u32 	%r86, [_Z12match_kernelPjS_Piii_param_4];
	cvta.to.global.u64 	%rd1, %rd9;
	cvta.to.global.u64 	%rd11, %rd10;
	mov.u32 	%r1, %tid.x;
	mul.wide.u32 	%rd12, %r1, 4;
	add.s64 	%rd13, %rd11, %rd12;
	ld.global.u32 	%r2, [%rd13];
	setp.lt.s32 	%p1, %r86, 1;
	mov.b32 	%r299, 0;
	@%p1 bra 	$L__BB0_63;
	mov.u32 	%r3, %ntid.x;
	add.s32 	%r4, %r86, -1;
	add.s32 	%r5, %r1, %r3;
	max.u32 	%r89, %r5, 256;
	setp.lt.u32 	%p2, %r5, 256;
	selp.u32 	%r90, 1, 0, %p2;
	add.s32 	%r91, %r5, %r90;
	sub.s32 	%r92, %r89, %r91;
	div.u32 	%r93, %r92, %r3;
	add.s32 	%r6, %r93, %r90;
	and.b32  	%r7, %r6, 3;
	shl.b32 	%r94, %r1, 2;
	mov.u32 	%r95, _ZZ12match_kernelPjS_PiiiE10text_chunk;
	add.s32 	%r8, %r95, %r94;
	shl.b32 	%r9, %r3, 2;
	add.s32 	%r10, %r8, %r9;
	add.s32 	%r11, %r5, %r3;
	add.s32 	%r12, %r11, %r3;
	mov.u32 	%r96, _ZZ12match_kernelPjS_PiiiE13offset1_chunk;
	add.s32 	%r13, %r96, %r94;
	mov.u32 	%r97, _ZZ12match_kernelPjS_PiiiE13offset2_chunk;
	add.s32 	%r14, %r97, %r94;
	mov.u32 	%r98, _ZZ12match_kernelPjS_PiiiE13offset3_chunk;
	add.s32 	%r15, %r98, %r94;
	add.s32 	%r16, %r13, %r9;
	add.s32 	%r17, %r14, %r9;
	add.s32 	%r18, %r15, %r9;
	mov.b32 	%r286, 0;
	mov.u32 	%r299, %r286;
$L__BB0_2:
	setp.gt.u32 	%p3, %r1, 255;
	@%p3 bra 	$L__BB0_23;
	setp.eq.s32 	%p4, %r7, 3;
	mov.u32 	%r288, %r1;
	@%p4 bra 	$L__BB0_12;
	add.s32 	%r21, %r1, %r286;
	setp.ge.s32 	%p5, %r21, %r86;
	@%p5 bra 	$L__BB0_6;
	mul.wide.u32 	%rd14, %r21, 4;
	add.s64 	%rd15, %rd1, %rd14;
	ld.global.u32 	%r99, [%rd15];
	st.shared.u32 	[%r8], %r99;
$L__BB0_6:
	setp.eq.s32 	%p6, %r7, 0;
	mov.u32 	%r288, %r5;
	@%p6 bra 	$L__BB0_12;
	add.s32 	%r22, %r21, %r3;
	setp.ge.s32 	%p7, %r22, %r86;
	@%p7 bra 	$L__BB0_9;
	mul.wide.u32 	%rd16, %r22, 4;
	add.s64 	%rd17, %rd1, %rd16;
	ld.global.u32 	%r100, [%rd17];
	st.shared.u32 	[%r10], %r100;
$L__BB0_9:
	setp.eq.s32 	%p8, %r7, 1;
	mov.u32 	%r288, %r11;
	@%p8 bra 	$L__BB0_12;
	add.s32 	%r23, %r22, %r3;
	setp.ge.s32 	%p9, %r23, %r86;
	mov.u32 	%r288, %r12;
	@%p9 bra 	$L__BB0_12;
	mul.wide.u32 	%rd18, %r23, 4;
	add.s64 	%rd19, %rd1, %rd18;
	ld.global.u32 	%r101, [%rd19];
	add.s32 	%r102, %r10, %r9;
	st.shared.u32 	[%r102], %r101;
	mov.u32 	%r288, %r12;
$L__BB0_12:
	setp.lt.u32 	%p10, %r6, 3;
	@%p10 bra 	$L__BB0_23;
	shl.b32 	%r25, %r288, 2;
	add.s32 	%r104, %r3, %r288;
	shl.b32 	%r26, %r104, 2;
	add.s32 	%r292, %r104, %r286;
	mul.wide.u32 	%rd2, %r292, 4;
	shl.b32 	%r105, %r3, 1;
	add.s32 	%r289, %r288, %r286;
	add.s32 	%r291, %r289, %r105;
	mul.wide.u32 	%rd3, %r291, 4;
	mad.lo.s32 	%r290, %r3, 3, %r289;
	mul.wide.u32 	%rd4, %r290, 4;
	mul.wide.u32 	%rd5, %r289, 4;
	mov.u32 	%r293, _ZZ12match_kernelPjS_PiiiE10text_chunk;
	mov.u64 	%rd42, %rd1;
$L__BB0_14:
	setp.ge.s32 	%p11, %r289, %r86;
	@%p11 bra 	$L__BB0_16;
	add.s64 	%rd20, %rd42, %rd5;
	ld.global.u32 	%r106, [%rd20];
	add.s32 	%r107, %r293, %r25;
	st.shared.u32 	[%r107], %r106;
$L__BB0_16:
	setp.ge.s32 	%p12, %r292, %r86;
	@%p12 bra 	$L__BB0_18;
	add.s64 	%rd21, %rd42, %rd2;
	ld.global.u32 	%r108, [%rd21];
	add.s32 	%r109, %r293, %r26;
	st.shared.u32 	[%r109], %r108;
$L__BB0_18:
	add.s32 	%r37, %r288, %r3;
	setp.ge.s32 	%p13, %r291, %r86;
	@%p13 bra 	$L__BB0_20;
	add.s64 	%rd22, %rd42, %rd3;
	ld.global.u32 	%r110, [%rd22];
	shl.b32 	%r111, %r3, 3;
	add.s32 	%r112, %r111, %r25;
	add.s32 	%r113, %r293, %r112;
	st.shared.u32 	[%r113], %r110;
$L__BB0_20:
	add.s32 	%r38, %r37, %r3;
	setp.ge.s32 	%p14, %r290, %r86;
	@%p14 bra 	$L__BB0_22;
	add.s64 	%rd23, %rd42, %rd4;
	ld.global.u32 	%r114, [%rd23];
	mad.lo.s32 	%r115, %r3, 12, %r25;
	add.s32 	%r116, %r293, %r115;
	st.shared.u32 	[%r116], %r114;
$L__BB0_22:
	add.s32 	%r117, %r38, %r3;
	add.s32 	%r288, %r117, %r3;
	shl.b32 	%r118, %r3, 4;
	add.s32 	%r293, %r293, %r118;
	add.s32 	%r292, %r292, %r9;
	mul.wide.u32 	%rd24, %r3, 16;
	add.s64 	%rd42, %rd42, %rd24;
	add.s32 	%r291, %r291, %r9;
	add.s32 	%r290, %r290, %r9;
	add.s32 	%r289, %r289, %r9;
	setp.lt.u32 	%p15, %r288, 256;
	@%p15 bra 	$L__BB0_14;
$L__BB0_23:
	setp.gt.u32 	%p16, %r1, 255;
	bar.sync 	0;
	@%p16 bra 	$L__BB0_43;
	setp.eq.s32 	%p17, %r7, 3;
	mov.u32 	%r295, %r1;
	@%p17 bra 	$L__BB0_33;
	add.s32 	%r45, %r1, %r286;
	setp.ge.s32 	%p18, %r45, %r4;
	@%p18 bra 	$L__BB0_27;
	mul.wide.u32 	%rd25, %r45, 4;
	add.s64 	%rd26, %rd1, %rd25;
	ld.global.u32 	%r119, [%rd26];
	ld.global.u32 	%r120, [%rd26+4];
	shf.l.wrap.b32 	%r121, %r119, %r120, 24;
	st.shared.u32 	[%r13], %r121;
	shf.l.wrap.b32 	%r122, %r119, %r120, 16;
	st.shared.u32 	[%r14], %r122;
	shf.l.wrap.b32 	%r123, %r119, %r120, 8;
	st.shared.u32 	[%r15], %r123;
$L__BB0_27:
	setp.eq.s32 	%p19, %r7, 0;
	mov.u32 	%r295, %r5;
	@%p19 bra 	$L__BB0_33;
	add.s32 	%r46, %r45, %r3;
	setp.ge.s32 	%p20, %r46, %r4;
	@%p20 bra 	$L__BB0_30;
	mul.wide.u32 	%rd27, %r46, 4;
	add.s64 	%rd28, %rd1, %rd27;
	ld.global.u32 	%r124, [%rd28];
	ld.global.u32 	%r125, [%rd28+4];
	shf.l.wrap.b32 	%r126, %r124, %r125, 24;
	st.shared.u32 	[%r16], %r126;
	shf.l.wrap.b32 	%r127, %r124, %r125, 16;
	st.shared.u32 	[%r17], %r127;
	shf.l.wrap.b32 	%r128, %r124, %r125, 8;
	st.shared.u32 	[%r18], %r128;
$L__BB0_30:
	setp.eq.s32 	%p21, %r7, 1;
	mov.u32 	%r295, %r11;
	@%p21 bra 	$L__BB0_33;
	add.s32 	%r47, %r46, %r3;
	setp.ge.s32 	%p22, %r47, %r4;
	mov.u32 	%r295, %r12;
	@%p22 bra 	$L__BB0_33;
	mul.wide.u32 	%rd29, %r47, 4;
	add.s64 	%rd30, %rd1, %rd29;
	ld.global.u32 	%r129, [%rd30];
	ld.global.u32 	%r130, [%rd30+4];
	shf.l.wrap.b32 	%r131, %r129, %r130, 24;
	add.s32 	%r132, %r16, %r9;
	st.shared.u32 	[%r132], %r131;
	shf.l.wrap.b32 	%r133, %r129, %r130, 16;
	add.s32 	%r134, %r17, %r9;
	st.shared.u32 	[%r134], %r133;
	shf.l.wrap.b32 	%r135, %r129, %r130, 8;
	add.s32 	%r136, %r18, %r9;
	st.shared.u32 	[%r136], %r135;
	mov.u32 	%r295, %r12;
$L__BB0_33:
	setp.lt.u32 	%p23, %r6, 3;
	@%p23 bra 	$L__BB0_43;
$L__BB0_34:
	add.s32 	%r50, %r295, %r286;
	setp.ge.s32 	%p24, %r50, %r4;
	@%p24 bra 	$L__BB0_36;
	mul.wide.u32 	%rd31, %r50, 4;
	add.s64 	%rd32, %rd1, %rd31;
	ld.global.u32 	%r137, [%rd32];
	ld.global.u32 	%r138, [%rd32+4];
	shf.l.wrap.b32 	%r139, %r137, %r138, 24;
	shl.b32 	%r140, %r295, 2;
	mov.u32 	%r141, _ZZ12match_kernelPjS_PiiiE13offset1_chunk;
	add.s32 	%r142, %r141, %r140;
	st.shared.u32 	[%r142], %r139;
	shf.l.wrap.b32 	%r143, %r137, %r138, 16;
	mov.u32 	%r144, _ZZ12match_kernelPjS_PiiiE13offset2_chunk;
	add.s32 	%r145, %r144, %r140;
	st.shared.u32 	[%r145], %r143;
	shf.l.wrap.b32 	%r146, %r137, %r138, 8;
	mov.u32 	%r147, _ZZ12match_kernelPjS_PiiiE13offset3_chunk;
	add.s32 	%r148, %r147, %r140;
	st.shared.u32 	[%r148], %r146;
$L__BB0_36:
	add.s32 	%r51, %r295, %r3;
	add.s32 	%r52, %r50, %r3;
	setp.ge.s32 	%p25, %r52, %r4;
	@%p25 bra 	$L__BB0_38;
	mul.wide.u32 	%rd33, %r52, 4;
	add.s64 	%rd34, %rd1, %rd33;
	ld.global.u32 	%r149, [%rd34];
	ld.global.u32 	%r150, [%rd34+4];
	shf.l.wrap.b32 	%r151, %r149, %r150, 24;
	shl.b32 	%r152, %r51, 2;
	mov.u32 	%r153, _ZZ12match_kernelPjS_PiiiE13offset1_chunk;
	add.s32 	%r154, %r153, %r152;
	st.shared.u32 	[%r154], %r151;
	shf.l.wrap.b32 	%r155, %r149, %r150, 16;
	mov.u32 	%r156, _ZZ12match_kernelPjS_PiiiE13offset2_chunk;
	add.s32 	%r157, %r156, %r152;
	st.shared.u32 	[%r157], %r155;
	shf.l.wrap.b32 	%r158, %r149, %r150, 8;
	mov.u32 	%r159, _ZZ12match_kernelPjS_PiiiE13offset3_chunk;
	add.s32 	%r160, %r159, %r152;
	st.shared.u32 	[%r160], %r158;
$L__BB0_38:
	add.s32 	%r53, %r51, %r3;
	add.s32 	%r54, %r52, %r3;
	setp.ge.s32 	%p26, %r54, %r4;
	@%p26 bra 	$L__BB0_40;
	mul.wide.u32 	%rd35, %r54, 4;
	add.s64 	%rd36, %rd1, %rd35;
	ld.global.u32 	%r161, [%rd36];
	ld.global.u32 	%r162, [%rd36+4];
	shf.l.wrap.b32 	%r163, %r161, %r162, 24;
	shl.b32 	%r164, %r53, 2;
	mov.u32 	%r165, _ZZ12match_kernelPjS_PiiiE13offset1_chunk;
	add.s32 	%r166, %r165, %r164;
	st.shared.u32 	[%r166], %r163;
	shf.l.wrap.b32 	%r167, %r161, %r162, 16;
	mov.u32 	%r168, _ZZ12match_kernelPjS_PiiiE13offset2_chunk;
	add.s32 	%r169, %r168, %r164;
	st.shared.u32 	[%r169], %r167;
	shf.l.wrap.b32 	%r170, %r161, %r162, 8;
	mov.u32 	%r171, _ZZ12match_kernelPjS_PiiiE13offset3_chunk;
	add.s32 	%r172, %r171, %r164;
	st.shared.u32 	[%r172], %r170;
$L__BB0_40:
	add.s32 	%r55, %r53, %r3;
	add.s32 	%r56, %r54, %r3;
	setp.ge.s32 	%p27, %r56, %r4;
	@%p27 bra 	$L__BB0_42;
	mul.wide.u32 	%rd37, %r56, 4;
	add.s64 	%rd38, %rd1, %rd37;
	ld.global.u32 	%r173, [%rd38];
	ld.global.u32 	%r174, [%rd38+4];
	shf.l.wrap.b32 	%r175, %r173, %r174, 24;
	shl.b32 	%r176, %r55, 2;
	mov.u32 	%r177, _ZZ12match_kernelPjS_PiiiE13offset1_chunk;
	add.s32 	%r178, %r177, %r176;
	st.shared.u32 	[%r178], %r175;
	shf.l.wrap.b32 	%r179, %r173, %r174, 16;
	mov.u32 	%r180, _ZZ12match_kernelPjS_PiiiE13offset2_chunk;
	add.s32 	%r181, %r180, %r176;
	st.shared.u32 	[%r181], %r179;
	shf.l.wrap.b32 	%r182, %r173, %r174, 8;
	mov.u32 	%r183, _ZZ12match_kernelPjS_PiiiE13offset3_chunk;
	add.s32 	%r184, %r183, %r176;
	st.shared.u32 	[%r184], %r182;
$L__BB0_42:
	add.s32 	%r295, %r55, %r3;
	setp.lt.u32 	%p28, %r295, 256;
	@%p28 bra 	$L__BB0_34;
$L__BB0_43:
	setp.ge.s32 	%p29, %r1, %r85;
	bar.sync 	0;
	@%p29 bra 	$L__BB0_62;
	mov.b32 	%r297, 0;
$L__BB0_45:
	add.s32 	%r60, %r297, %r286;
	setp.ge.s32 	%p30, %r60, %r86;
	shl.b32 	%r186, %r297, 2;
	mov.u32 	%r187, _ZZ12match_kernelPjS_PiiiE10text_chunk;
	add.s32 	%r61, %r187, %r186;
	mov.u32 	%r188, _ZZ12match_kernelPjS_PiiiE13offset1_chunk;
	add.s32 	%r62, %r188, %r186;
	mov.u32 	%r189, _ZZ12match_kernelPjS_PiiiE13offset2_chunk;
	add.s32 	%r63, %r189, %r186;
	mov.u32 	%r190, _ZZ12match_kernelPjS_PiiiE13offset3_chunk;
	add.s32 	%r64, %r190, %r186;
	@%p30 bra 	$L__BB0_47;
	ld.shared.u32 	%r191, [%r61];
	setp.eq.s32 	%p31, %r191, %r2;
	selp.u32 	%r192, 1, 0, %p31;
	add.s32 	%r193, %r299, %r192;
	ld.shared.u32 	%r194, [%r62];
	setp.eq.s32 	%p32, %r194, %r2;
	selp.u32 	%r195, 1, 0, %p32;
	add.s32 	%r196, %r193, %r195;
	ld.shared.u32 	%r197, [%r63];
	setp.eq.s32 	%p33, %r197, %r2;
	selp.u32 	%r198, 1, 0, %p33;
	add.s32 	%r199, %r196, %r198;
	ld.shared.u32 	%r200, [%r64];
	setp.eq.s32 	%p34, %r200, %r2;
	selp.u32 	%r201, 1, 0, %p34;
	add.s32 	%r299, %r199, %r201;
$L__BB0_47:
	add.s32 	%r202, %r60, 1;
	setp.ge.s32 	%p35, %r202, %r86;
	@%p35 bra 	$L__BB0_49;
	ld.shared.u32 	%r203, [%r61+4];
	setp.eq.s32 	%p36, %r203, %r2;
	selp.u32 	%r204, 1, 0, %p36;
	add.s32 	%r205, %r299, %r204;
	ld.shared.u32 	%r206, [%r62+4];
	setp.eq.s32 	%p37, %r206, %r2;
	selp.u32 	%r207, 1, 0, %p37;
	add.s32 	%r208, %r205, %r207;
	ld.shared.u32 	%r209, [%r63+4];
	setp.eq.s32 	%p38, %r209, %r2;
	selp.u32 	%r210, 1, 0, %p38;
	add.s32 	%r211, %r208, %r210;
	ld.shared.u32 	%r212, [%r64+4];
	setp.eq.s32 	%p39, %r212, %r2;
	selp.u32 	%r213, 1, 0, %p39;
	add.s32 	%r299, %r211, %r213;
$L__BB0_49:
	add.s32 	%r214, %r60, 2;
	setp.ge.s32 	%p40, %r214, %r86;
	@%p40 bra 	$L__BB0_51;
	ld.shared.u32 	%r215, [%r61+8];
	setp.eq.s32 	%p41, %r215, %r2;
	selp.u32 	%r216, 1, 0, %p41;
	add.s32 	%r217, %r299, %r216;
	ld.shared.u32 	%r218, [%r62+8];
	setp.eq.s32 	%p42, %r218, %r2;
	selp.u32 	%r219, 1, 0, %p42;
	add.s32 	%r220, %r217, %r219;
	ld.shared.u32 	%r221, [%r63+8];
	setp.eq.s32 	%p43, %r221, %r2;
	selp.u32 	%r222, 1, 0, %p43;
	add.s32 	%r223, %r220, %r222;
	ld.shared.u32 	%r224, [%r64+8];
	setp.eq.s32 	%p44, %r224, %r2;
	selp.u32 	%r225, 1, 0, %p44;
	add.s32 	%r299, %r223, %r225;
$L__BB0_51:
	add.s32 	%r226, %r60, 3;
	setp.ge.s32 	%p45, %r226, %r86;
	@%p45 bra 	$L__BB0_53;
	ld.shared.u32 	%r227, [%r61+12];
	setp.eq.s32 	%p46, %r227, %r2;
	selp.u32 	%r228, 1, 0, %p46;
	add.s32 	%r229, %r299, %r228;
	ld.shared.u32 	%r230, [%r62+12];
	setp.eq.s32 	%p47, %r230, %r2;
	selp.u32 	%r231, 1, 0, %p47;
	add.s32 	%r232, %r229, %r231;
	ld.shared.u32 	%r233, [%r63+12];
	setp.eq.s32 	%p48, %r233, %r2;
	selp.u32 	%r234, 1, 0, %p48;
	add.s32 	%r235, %r232, %r234;
	ld.shared.u32 	%r236, [%r64+12];
	setp.eq.s32 	%p49, %r236, %r2;
	selp.u32 	%r237, 1, 0, %p49;
	add.s32 	%r299, %r235, %r237;
$L__BB0_53:
	add.s32 	%r238, %r60, 4;
	setp.ge.s32 	%p50, %r238, %r86;
	@%p50 bra 	$L__BB0_55;
	ld.shared.u32 	%r239, [%r61+16];
	setp.eq.s32 	%p51, %r239, %r2;
	selp.u32 	%r240, 1, 0, %p51;
	add.s32 	%r241, %r299, %r240;
	ld.shared.u32 	%r242, [%r62+16];
	setp.eq.s32 	%p52, %r242, %r2;
	selp.u32 	%r243, 1, 0, %p52;
	add.s32 	%r244, %r241, %r243;
	ld.shared.u32 	%r245, [%r63+16];
	setp.eq.s32 	%p53, %r245, %r2;
	selp.u32 	%r246, 1, 0, %p53;
	add.s32 	%r247, %r244, %r246;
	ld.shared.u32 	%r248, [%r64+16];
	setp.eq.s32 	%p54, %r248, %r2;
	selp.u32 	%r249, 1, 0, %p54;
	add.s32 	%r299, %r247, %r249;
$L__BB0_55:
	add.s32 	%r250, %r60, 5;
	setp.ge.s32 	%p55, %r250, %r86;
	@%p55 bra 	$L__BB0_57;
	ld.shared.u32 	%r251, [%r61+20];
	setp.eq.s32 	%p56, %r251, %r2;
	selp.u32 	%r252, 1, 0, %p56;
	add.s32 	%r253, %r299, %r252;
	ld.shared.u32 	%r254, [%r62+20];
	setp.eq.s32 	%p57, %r254, %r2;
	selp.u32 	%r255, 1, 0, %p57;
	add.s32 	%r256, %r253, %r255;
	ld.shared.u32 	%r257, [%r63+20];
	setp.eq.s32 	%p58, %r257, %r2;
	selp.u32 	%r258, 1, 0, %p58;
	add.s32 	%r259, %r256, %r258;
	ld.shared.u32 	%r260, [%r64+20];
	setp.eq.s32 	%p59, %r260, %r2;
	selp.u32 	%r261, 1, 0, %p59;
	add.s32 	%r299, %r259, %r261;
$L__BB0_57:
	add.s32 	%r262, %r60, 6;
	setp.ge.s32 	%p60, %r262, %r86;
	@%p60 bra 	$L__BB0_59;
	ld.shared.u32 	%r263, [%r61+24];
	setp.eq.s32 	%p61, %r263, %r2;
	selp.u32 	%r264, 1, 0, %p61;
	add.s32 	%r265, %r299, %r264;
	ld.shared.u32 	%r266, [%r62+24];
	setp.eq.s32 	%p62, %r266, %r2;
	selp.u32 	%r267, 1, 0, %p62;
	add.s32 	%r268, %r265, %r267;
	ld.shared.u32 	%r269, [%r63+24];
	setp.eq.s32 	%p63, %r269, %r2;
	selp.u32 	%r270, 1, 0, %p63;
	add.s32 	%r271, %r268, %r270;
	ld.shared.u32 	%r272, [%r64+24];
	setp.eq.s32 	%p64, %r272, %r2;
	selp.u32 	%r273, 1, 0, %p64;
	add.s32 	%r299, %r271, %r273;
$L__BB0_59:
	add.s32 	%r274, %r60, 7;
	setp.ge.s32 	%p65, %r274, %r86;
	@%p65 bra 	$L__BB0_61;
	ld.shared.u32 	%r275, [%r61+28];
	setp.eq.s32 	%p66, %r275, %r2;
	selp.u32 	%r276, 1, 0, %p66;
	add.s32 	%r277, %r299, %r276;
	ld.shared.u32 	%r278, [%r62+28];
	setp.eq.s32 	%p67, %r278, %r2;
	selp.u32 	%r279, 1, 0, %p67;
	add.s32 	%r280, %r277, %r279;
	ld.shared.u32 	%r281, [%r63+28];
	setp.eq.s32 	%p68, %r281, %r2;
	selp.u32 	%r282, 1, 0, %p68;
	add.s32 	%r283, %r280, %r282;
	ld.shared.u32 	%r284, [%r64+28];
	setp.eq.s32 	%p69, %r284, %r2;
	selp.u32 	%r285, 1, 0, %p69;
	add.s32 	%r299, %r283, %r285;
$L__BB0_61:
	add.s32 	%r297, %r297, 8;
	setp.ne.s32 	%p70, %r297, 256;
	@%p70 bra 	$L__BB0_45;
$L__BB0_62:
	bar.sync 	0;
	add.s32 	%r286, %r286, 256;
	setp.lt.s32 	%p71, %r286, %r86;
	@%p71 bra 	$L__BB0_2;
$L__BB0_63:
	setp.ge.s32 	%p72, %r1, %r85;
	@%p72 bra 	$L__BB0_65;
	cvta.to.global.u64 	%rd39, %rd8;
	mul.wide.u32 	%rd40, %r1, 4;
	add.s64 	%rd41, %rd39, %rd40;
	st.global.u32 	[%rd41], %r299;
$L__BB0_65:
	ret;

}


// ===== COMPILED SASS (sm_100) =====

	.target	sm_100

	.elftype	@"ET_EXEC"


//--------------------- .note.nv.tkinfo           --------------------------
	.section	.note.nv.tkinfo,"",@"SHT_NOTE"
	.sectionflags	@"SHF_NOTE_NV_TKINFO"
	.tkinfo
        /*0018*/ 	.word	0x00000002
        /*0030*/ 	.string	""
        /*0030*/ 	.string	"ptxas"
        /*0030*/ 	.string	"Cuda compilation tools, release 13.0, V13.0.88"
        /*0030*/ 	.string	"Build cuda_13.0.r13.0/compiler.36424714_0"
        /*0030*/ 	.string	"-arch sm_100 -m 64 "



//--------------------- .note.nv.cuinfo           --------------------------
	.section	.note.nv.cuinfo,"",@"SHT_NOTE"
	.sectionflags	@"SHF_NOTE_NV_CUINFO"
        /*0018*/ 	.short	0x0002
        /*001a*/ 	.short	0x0064
        /*001c*/ 	.short	0x0082
	.zero		2


//--------------------- .nv.info                  --------------------------
	.section	.nv.info,"",@"SHT_CUDA_INFO"
	.align	4


	//----- nvinfo : EIATTR_REGCOUNT
	.align		4
        /*0000*/ 	.byte	0x04, 0x2f
        /*0002*/ 	.short	(.L_1 - .L_0)
	.align		4
.L_0:
        /*0004*/ 	.word	index@(_Z12match_kernelPjS_Piii)
        /*0008*/ 	.word	0x00000020


	//----- nvinfo : EIATTR_FRAME_SIZE
	.align		4
.L_1:
        /*000c*/ 	.byte	0x04, 0x11
        /*000e*/ 	.short	(.L_3 - .L_2)
	.align		4
.L_2:
        /*0010*/ 	.word	index@(_Z12match_kernelPjS_Piii)
        /*0014*/ 	.word	0x00000000


	//----- nvinfo : EIATTR_MIN_STACK_SIZE
	.align		4
.L_3:
        /*0018*/ 	.byte	0x04, 0x12
        /*001a*/ 	.short	(.L_5 - .L_4)
	.align		4
.L_4:
        /*001c*/ 	.word	index@(_Z12match_kernelPjS_Piii)
        /*0020*/ 	.word	0x00000000
.L_5:


//--------------------- .nv.compat                --------------------------
	.section	.nv.compat,"",@"SHT_CUDA_COMPAT_INFO"
	.align	4
        /*0000*/ 	.byte	0x02, 0x09, 0x00, 0x00, 0x02, 0x02, 0x01, 0x00, 0x02, 0x05, 0x05, 0x00, 0x03, 0x07, 0x01, 0x01
        /*0010*/ 	.byte	0x02, 0x03, 0x00, 0x00, 0x02, 0x06, 0x01, 0x00, 0x04, 0x0b, 0x08, 0x00, 0x09, 0x00, 0x00, 0x00
        /*0020*/ 	.byte	0x00, 0x00, 0x00, 0x00


//--------------------- .nv.info._Z12match_kernelPjS_Piii --------------------------
	.section	.nv.info._Z12match_kernelPjS_Piii,"",@"SHT_CUDA_INFO"
	.sectionflags	@""
	.align	4


	//----- nvinfo : EIATTR_CUDA_API_VERSION
	.align		4
        /*0000*/ 	.byte	0x04, 0x37
        /*0002*/ 	.short	(.L_7 - .L_6)
.L_6:
        /*0004*/ 	.word	0x00000082


	//----- nvinfo : EIATTR_KPARAM_INFO
	.align		4
.L_7:
        /*0008*/ 	.byte	0x04, 0x17
        /*000a*/ 	.short	(.L_9 - .L_8)
.L_8:
        /*000c*/ 	.word	0x00000000
        /*0010*/ 	.short	0x0004
        /*0012*/ 	.short	0x001c
        /*0014*/ 	.byte	0x00, 0xf0, 0x11, 0x00


	//----- nvinfo : EIATTR_KPARAM_INFO
	.align		4
.L_9:
        /*0018*/ 	.byte	0x04, 0x17
        /*001a*/ 	.short	(.L_11 - .L_10)
.L_10:
        /*001c*/ 	.word	0x00000000
        /*0020*/ 	.short	0x0003
        /*0022*/ 	.short	0x0018
        /*0024*/ 	.byte	0x00, 0xf0, 0x11, 0x00


	//----- nvinfo : EIATTR_KPARAM_INFO
	.align		4
.L_11:
        /*0028*/ 	.byte	0x04, 0x17
        /*002a*/ 	.short	(.L_13 - .L_12)
.L_12:
        /*002c*/ 	.word	0x00000000
        /*0030*/ 	.short	0x0002
        /*0032*/ 	.short	0x0010
        /*0034*/ 	.byte	0x00, 0xf5, 0x21, 0x00


	//----- nvinfo : EIATTR_KPARAM_INFO
	.align		4
.L_13:
        /*0038*/ 	.byte	0x04, 0x17
        /*003a*/ 	.short	(.L_15 - .L_14)
.L_14:
        /*003c*/ 	.word	0x00000000
        /*0040*/ 	.short	0x0001
        /*0042*/ 	.short	0x0008
        /*0044*/ 	.byte	0x00, 0xf5, 0x21, 0x00


	//----- nvinfo : EIATTR_KPARAM_INFO
	.align		4
.L_15:
        /*0048*/ 	.byte	0x04, 0x17
        /*004a*/ 	.short	(.L_17 - .L_16)
.L_16:
        /*004c*/ 	.word	0x00000000
        /*0050*/ 	.short	0x0000
        /*0052*/ 	.short	0x0000
        /*0054*/ 	.byte	0x00, 0xf5, 0x21, 0x00


	//----- nvinfo : EIATTR_SPARSE_MMA_MASK
	.align		4
.L_17:
        /*0058*/ 	.byte	0x03, 0x50
        /*005a*/ 	.short	0x0000


	//----- nvinfo : EIATTR_MAXREG_COUNT
	.align		4
        /*005c*/ 	.byte	0x03, 0x1b
        /*005e*/ 	.short	0x00ff


	//----- nvinfo : EIATTR_NUM_BARRIERS
	.align		4
        /*0060*/ 	.byte	0x02, 0x4c
        /*0062*/ 	.byte	0x01
	.zero		1


	//----- nvinfo : EIATTR_MERCURY_ISA_VERSION
	.align		4
        /*0064*/ 	.byte	0x03, 0x5f
        /*0066*/ 	.short	0x0101


	//----- nvinfo : EIATTR_VRC_CTA_INIT_COUNT
	.align		4
        /*0068*/ 	.byte	0x02, 0x4a
	.zero		1
	.zero		1


	//----- nvinfo : EIATTR_EXIT_INSTR_OFFSETS
	.align		4
        /*006c*/ 	.byte	0x04, 0x1c
        /*006e*/ 	.short	(.L_19 - .L_18)


	//   ....[0]....
.L_18:
        /*0070*/ 	.word	0x00002000


	//   ....[1]....
        /*0074*/ 	.word	0x00002040


	//----- nvinfo : EIATTR_CRS_STACK_SIZE
	.align		4
.L_19:
        /*0078*/ 	.byte	0x04, 0x1e
        /*007a*/ 	.short	(.L_21 - .L_20)
.L_20:
        /*007c*/ 	.word	0x00000000


	//----- nvinfo : EIATTR_CBANK_PARAM_SIZE
	.align		4
.L_21:
        /*0080*/ 	.byte	0x03, 0x19
        /*0082*/ 	.short	0x0020


	//----- nvinfo : EIATTR_PARAM_CBANK
	.align		4
        /*0084*/ 	.byte	0x04, 0x0a
        /*0086*/ 	.short	(.L_23 - .L_22)
	.align		4
.L_22:
        /*0088*/ 	.word	index@(.nv.constant0._Z12match_kernelPjS_Piii)
        /*008c*/ 	.short	0x0380
        /*008e*/ 	.short	0x0020


	//----- nvinfo : EIATTR_SW_WAR
	.align		4
.L_23:
        /*0090*/ 	.byte	0x04, 0x36
        /*0092*/ 	.short	(.L_25 - .L_24)
.L_24:
        /*0094*/ 	.word	0x00000008
.L_25:


//--------------------- .nv.callgraph             --------------------------
	.section	.nv.callgraph,"",@"SHT_CUDA_CALLGRAPH"
	.align	4
	.sectionentsize	8
	.align		4
        /*0000*/ 	.word	0x00000000
	.align		4
        /*0004*/ 	.word	0xffffffff
	.align		4
        /*0008*/ 	.word	0x00000000
	.align		4
        /*000c*/ 	.word	0xfffffffe
	.align		4
        /*0010*/ 	.word	0x00000000
	.align		4
        /*0014*/ 	.word	0xfffffffd
	.align		4
        /*0018*/ 	.word	0x00000000
	.align		4
        /*001c*/ 	.word	0xfffffffc


//--------------------- .text._Z12match_kernelPjS_Piii --------------------------
	.section	.text._Z12match_kernelPjS_Piii,"ax",@progbits
	.align	128
        .global         _Z12match_kernelPjS_Piii
        .type           _Z12match_kernelPjS_Piii,@function
        .size           _Z12match_kernelPjS_Piii,(.L_x_40 - _Z12match_kernelPjS_Piii)
        .other          _Z12match_kernelPjS_Piii,@"STO_CUDA_ENTRY STV_DEFAULT"
_Z12match_kernelPjS_Piii:
.text._Z12match_kernelPjS_Piii:
[----:B------:R-:W-:Y:S01]  /*0000*/  LDC R1, c[0x0][0x37c] ;  /* 0x0000df00ff017b82 */ /* 0x000fe20000000800 */
[----:B------:R-:W0:Y:S01]  /*0010*/  LDCU UR9, c[0x0][0x39c] ;  /* 0x00007380ff0977ac */ /* 0x000e220008000800 */
[----:B------:R-:W1:Y:S01]  /*0020*/  S2R R0, SR_TID.X ;  /* 0x0000000000007919 */ /* 0x000e620000002100 */
[----:B------:R-:W-:Y:S01]  /*0030*/  IMAD.MOV.U32 R2, RZ, RZ, RZ ;  /* 0x000000ffff027224 */ /* 0x000fe200078e00ff */
[----:B------:R-:W2:Y:S01]  /*0040*/  LDCU.64 UR10, c[0x0][0x358] ;  /* 0x00006b00ff0a77ac */ /* 0x000ea20008000a00 */
[----:B0-----:R-:W-:-:S09]  /*0050*/  UISETP.GE.AND UP0, UPT, UR9, 0x1, UPT ;  /* 0x000000010900788c */ /* 0x001fd2000bf06270 */
[----:B--2---:R-:W-:Y:S05]  /*0060*/  BRA.U !UP0, `(.L_x_0) ;  /* 0x0000001d08dc7547 */ /* 0x004fea000b800000 */
[----:B------:R-:W0:Y:S08]  /*0070*/  LDC R5, c[0x0][0x360] ;  /* 0x0000d800ff057b82 */ /* 0x000e300000000800 */
[----:B------:R-:W2:Y:S01]  /*0080*/  LDC.64 R2, c[0x0][0x388] ;  /* 0x0000e200ff027b82 */ /* 0x000ea20000000a00 */
[----:B0-----:R-:W0:Y:S01]  /*0090*/  I2F.U32.RP R8, R5 ;  /* 0x0000000500087306 */ /* 0x001e220000209000 */
[----:B-1----:R-:W-:-:S02]  /*00a0*/  IMAD.IADD R4, R0, 0x1, R5 ;  /* 0x0000000100047824 */ /* 0x002fc400078e0205 */
[----:B--2---:R-:W-:-:S05]  /*00b0*/  IMAD.WIDE.U32 R2, R0, 0x4, R2 ;  /* 0x0000000400027825 */ /* 0x004fca00078e0002 */
[----:B0-----:R-:W0:Y:S01]  /*00c0*/  MUFU.RCP R8, R8 ;  /* 0x0000000800087308 */ /* 0x001e220000001000 */
[C---:B------:R-:W-:Y:S01]  /*00d0*/  ISETP.GE.U32.AND P0, PT, R4.reuse, 0x100, PT ;  /* 0x000001000400780c */ /* 0x040fe20003f06070 */
[----:B------:R1:W5:Y:S01]  /*00e0*/  LDG.E R3, desc[UR10][R2.64] ;  /* 0x0000000a02037981 */ /* 0x000362000c1e1900 */
[----:B------:R-:W-:Y:S01]  /*00f0*/  VIMNMX.U32 R9, PT, PT, R4, 0x100, !PT ;  /* 0x0000010004097848 */ /* 0x000fe20007fe0000 */
[----:B------:R-:W2:Y:S01]  /*0100*/  S2UR UR8, SR_CgaCtaId ;  /* 0x00000000000879c3 */ /* 0x000ea20000008800 */
[----:B------:R-:W-:Y:S01]  /*0110*/  ISETP.NE.U32.AND P2, PT, R5, RZ, PT ;  /* 0x000000ff0500720c */ /* 0x000fe20003f45070 */
[----:B------:R-:W-:Y:S02]  /*0120*/  UMOV UR4, 0x400 ;  /* 0x0000040000047882 */ /* 0x000fe40000000000 */
[----:B------:R-:W-:Y:S02]  /*0130*/  UIADD3 UR5, UPT, UPT, UR4, 0x400, URZ ;  /* 0x0000040004057890 */ /* 0x000fe4000fffe0ff */
[----:B------:R-:W-:Y:S01]  /*0140*/  UIADD3 UR7, UPT, UPT, UR4, 0xc00, URZ ;  /* 0x00000c0004077890 */ /* 0x000fe2000fffe0ff */
[----:B-1----:R-:W-:Y:S01]  /*0150*/  SEL R2, RZ, 0x1, P0 ;  /* 0x00000001ff027807 */ /* 0x002fe20000000000 */
[----:B------:R-:W-:Y:S01]  /*0160*/  UIADD3 UR6, UPT, UPT, UR4, 0x800, URZ ;  /* 0x0000080004067890 */ /* 0x000fe2000fffe0ff */
[----:B0-----:R-:W-:-:S06]  /*0170*/  VIADD R7, R8, 0xffffffe ;  /* 0x0ffffffe08077836 */ /* 0x001fcc0000000000 */
[----:B------:R-:W0:Y:S01]  /*0180*/  F2I.FTZ.U32.TRUNC.NTZ R7, R7 ;  /* 0x0000000700077305 */ /* 0x000e22000021f000 */
[----:B--2---:R-:W-:Y:S02]  /*0190*/  ULEA UR12, UR8, UR4, 0x18 ;  /* 0x00000004080c7291 */ /* 0x004fe4000f8ec0ff */
[----:B------:R-:W-:Y:S02]  /*01a0*/  ULEA UR5, UR8, UR5, 0x18 ;  /* 0x0000000508057291 */ /* 0x000fe4000f8ec0ff */
[----:B------:R-:W-:Y:S02]  /*01b0*/  ULEA UR7, UR8, UR7, 0x18 ;  /* 0x0000000708077291 */ /* 0x000fe4000f8ec0ff */
[----:B------:R-:W-:Y:S01]  /*01c0*/  ULEA UR4, UR8, UR6, 0x18 ;  /* 0x0000000608047291 */ /* 0x000fe2000f8ec0ff */
[C---:B------:R-:W-:Y:S01]  /*01d0*/  LEA R8, R0.reuse, UR12, 0x2 ;  /* 0x0000000c00087c11 */ /* 0x040fe2000f8e10ff */
[----:B------:R-:W-:Y:S01]  /*01e0*/  UIADD3 UR6, UPT, UPT, UR9, -0x1, URZ ;  /* 0xffffffff09067890 */ /* 0x000fe2000fffe0ff */
[C---:B------:R-:W-:Y:S01]  /*01f0*/  LEA R10, R0.reuse, UR5, 0x2 ;  /* 0x00000005000a7c11 */ /* 0x040fe2000f8e10ff */
[----:B0-----:R-:W-:Y:S01]  /*0200*/  IMAD.MOV R6, RZ, RZ, -R7 ;  /* 0x000000ffff067224 */ /* 0x001fe200078e0a07 */
[----:B------:R-:W-:-:S02]  /*0210*/  LEA R14, R0, UR7, 0x2 ;  /* 0x00000007000e7c11 */ /* 0x000fc4000f8e10ff */
[----:B------:R-:W-:Y:S01]  /*0220*/  LEA R12, R0, UR4, 0x2 ;  /* 0x00000004000c7c11 */ /* 0x000fe2000f8e10ff */
[----:B------:R-:W-:Y:S01]  /*0230*/  IMAD R11, R6, R5, RZ ;  /* 0x00000005060b7224 */ /* 0x000fe200078e02ff */
[----:B------:R-:W-:Y:S01]  /*0240*/  UMOV UR4, URZ ;  /* 0x000000ff00047c82 */ /* 0x000fe20008000000 */
[----:B------:R-:W-:-:S04]  /*0250*/  IMAD.MOV.U32 R6, RZ, RZ, RZ ;  /* 0x000000ffff067224 */ /* 0x000fc800078e00ff */
[----:B------:R-:W-:Y:S01]  /*0260*/  IMAD.HI.U32 R11, R7, R11, R6 ;  /* 0x0000000b070b7227 */ /* 0x000fe200078e0006 */
[----:B------:R-:W-:-:S05]  /*0270*/  IADD3 R6, PT, PT, R9, -R4, -R2 ;  /* 0x8000000409067210 */ /* 0x000fca0007ffe802 */
[----:B------:R-:W-:-:S05]  /*0280*/  IMAD.HI.U32 R11, R11, R6, RZ ;  /* 0x000000060b0b7227 */ /* 0x000fca00078e00ff */
[----:B------:R-:W-:-:S05]  /*0290*/  IADD3 R7, PT, PT, -R11, RZ, RZ ;  /* 0x000000ff0b077210 */ /* 0x000fca0007ffe1ff */
[----:B------:R-:W-:-:S05]  /*02a0*/  IMAD R6, R5, R7, R6 ;  /* 0x0000000705067224 */ /* 0x000fca00078e0206 */
[----:B------:R-:W-:-:S13]  /*02b0*/  ISETP.GE.U32.AND P0, PT, R6, R5, PT ;  /* 0x000000050600720c */ /* 0x000fda0003f06070 */
[----:B------:R-:W-:Y:S02]  /*02c0*/  @P0 IMAD.IADD R6, R6, 0x1, -R5 ;  /* 0x0000000106060824 */ /* 0x000fe400078e0a05 */
[----:B------:R-:W-:-:S03]  /*02d0*/  @P0 VIADD R11, R11, 0x1 ;  /* 0x000000010b0b0836 */ /* 0x000fc60000000000 */
[----:B------:R-:W-:-:S13]  /*02e0*/  ISETP.GE.U32.AND P1, PT, R6, R5, PT ;  /* 0x000000050600720c */ /* 0x000fda0003f26070 */
[----:B------:R-:W-:Y:S01]  /*02f0*/  @P1 VIADD R11, R11, 0x1 ;  /* 0x000000010b0b1836 */ /* 0x000fe20000000000 */
[----:B------:R-:W-:-:S05]  /*0300*/  @!P2 LOP3.LUT R11, RZ, R5, RZ, 0x33, !PT ;  /* 0x00000005ff0ba212 */ /* 0x000fca00078e33ff */
[----:B------:R-:W-:Y:S02]  /*0310*/  IMAD.IADD R6, R2, 0x1, R11 ;  /* 0x0000000102067824 */ /* 0x000fe400078e020b */
[----:B------:R-:W-:-:S07]  /*0320*/  IMAD.MOV.U32 R2, RZ, RZ, RZ ;  /* 0x000000ffff027224 */ /* 0x000fce00078e00ff */
.L_x_38:
[----:B------:R-:W-:Y:S01]  /*0330*/  ISETP.GT.U32.AND P0, PT, R0, 0xff, PT ;  /* 0x000000ff0000780c */ /* 0x000fe20003f04070 */
[----:B------:R-:W0:Y:S01]  /*0340*/  LDCU UR12, c[0x0][0x39c] ;  /* 0x00007380ff0c77ac */ /* 0x000e220008000800 */
[----:B------:R-:W-:Y:S11]  /*0350*/  BSSY.RECONVERGENT B1, `(.L_x_1) ;  /* 0x000005e000017945 */ /* 0x000ff60003800200 */
[----:B-1234-:R-:W-:Y:S05]  /*0360*/  @P0 BRA `(.L_x_2) ;  /* 0x0000000400700947 */ /* 0x01efea0003800000 */
[----:B------:R-:W-:Y:S01]  /*0370*/  LOP3.LUT R9, R6, 0x3, RZ, 0xc0, !PT ;  /* 0x0000000306097812 */ /* 0x000fe200078ec0ff */
[----:B------:R-:W-:Y:S01]  /*0380*/  BSSY.RECONVERGENT B0, `(.L_x_3) ;  /* 0x0000027000007945 */ /* 0x000fe20003800200 */
[----:B------:R-:W-:Y:S02]  /*0390*/  MOV R27, R0 ;  /* 0x00000000001b7202 */ /* 0x000fe40000000f00 */
[----:B------:R-:W-:-:S13]  /*03a0*/  ISETP.NE.AND P0, PT, R9, 0x3, PT ;  /* 0x000000030900780c */ /* 0x000fda0003f05270 */
[----:B------:R-:W-:Y:S05]  /*03b0*/  @!P0 BRA `(.L_x_4) ;  /* 0x00000000008c8947 */ /* 0x000fea0003800000 */
[----:B------:R-:W1:Y:S01]  /*03c0*/  LDC R18, c[0x0][0x39c] ;  /* 0x0000e700ff127b82 */ /* 0x000e620000000800 */
[----:B------:R-:W-:Y:S01]  /*03d0*/  VIADD R7, R0, UR4 ;  /* 0x0000000400077c36 */ /* 0x000fe20008000000 */
[----:B------:R-:W-:Y:S01]  /*03e0*/  BSSY.RECONVERGENT B2, `(.L_x_5) ;  /* 0x0000008000027945 */ /* 0x000fe20003800200 */
[----:B------:R-:W-:-:S03]  /*03f0*/  ISETP.NE.AND P1, PT, R9, RZ, PT ;  /* 0x000000ff0900720c */ /* 0x000fc60003f25270 */
[----:B-1----:R-:W-:-:S13]  /*0400*/  ISETP.GE.AND P0, PT, R7, R18, PT ;  /* 0x000000120700720c */ /* 0x002fda0003f06270 */
[----:B------:R-:W-:Y:S05]  /*0410*/  @P0 BRA `(.L_x_6) ;  /* 0x0000000000100947 */ /* 0x000fea0003800000 */
[----:B------:R-:W1:Y:S02]  /*0420*/  LDC.64 R16, c[0x0][0x380] ;  /* 0x0000e000ff107b82 */ /* 0x000e640000000a00 */
[----:B-1----:R-:W-:-:S06]  /*0430*/  IMAD.WIDE.U32 R16, R7, 0x4, R16 ;  /* 0x0000000407107825 */ /* 0x002fcc00078e0010 */
[----:B------:R-:W2:Y:S04]  /*0440*/  LDG.E R17, desc[UR10][R16.64] ;  /* 0x0000000a10117981 */ /* 0x000ea8000c1e1900 */
[----:B--2---:R1:W-:Y:S02]  /*0450*/  STS [R8], R17 ;  /* 0x0000001108007388 */ /* 0x0043e40000000800 */
.L_x_6:
[----:B0-----:R-:W-:Y:S05]  /*0460*/  BSYNC.RECONVERGENT B2 ;  /* 0x0000000000027941 */ /* 0x001fea0003800200 */
.L_x_5:
[----:B------:R-:W-:Y:S01]  /*0470*/  IMAD.MOV.U32 R27, RZ, RZ, R4 ;  /* 0x000000ffff1b7224 */ /* 0x000fe200078e0004 */
[----:B------:R-:W-:Y:S06]  /*0480*/  @!P1 BRA `(.L_x_4) ;  /* 0x0000000000589947 */ /* 0x000fec0003800000 */
[--C-:B------:R-:W-:Y:S01]  /*0490*/  IMAD.IADD R7, R7, 0x1, R5.reuse ;  /* 0x0000000107077824 */ /* 0x100fe200078e0205 */
[----:B------:R-:W-:Y:S01]  /*04a0*/  BSSY.RECONVERGENT B2, `(.L_x_7) ;  /* 0x000000a000027945 */ /* 0x000fe20003800200 */
[----:B------:R-:W-:Y:S01]  /*04b0*/  ISETP.NE.AND P1, PT, R9, 0x1, PT ;  /* 0x000000010900780c */ /* 0x000fe20003f25270 */
[----:B------:R-:W-:Y:S02]  /*04c0*/  IMAD.IADD R27, R4, 0x1, R5 ;  /* 0x00000001041b7824 */ /* 0x000fe400078e0205 */
[----:B------:R-:W-:Y:S01]  /*04d0*/  ISETP.GE.AND P0, PT, R7, R18, PT ;  /* 0x000000120700720c */ /* 0x000fe20003f06270 */
[----:B------:R-:W-:-:S12]  /*04e0*/  IMAD R9, R5, 0x4, R8 ;  /* 0x0000000405097824 */ /* 0x000fd800078e0208 */
[----:B------:R-:W-:Y:S05]  /*04f0*/  @P0 BRA `(.L_x_8) ;  /* 0x0000000000100947 */ /* 0x000fea0003800000 */
[----:B-1----:R-:W0:Y:S02]  /*0500*/  LDC.64 R16, c[0x0][0x380] ;  /* 0x0000e000ff107b82 */ /* 0x002e240000000a00 */
[----:B0-----:R-:W-:-:S06]  /*0510*/  IMAD.WIDE.U32 R16, R7, 0x4, R16 ;  /* 0x0000000407107825 */ /* 0x001fcc00078e0010 */
[----:B------:R-:W2:Y:S04]  /*0520*/  LDG.E R16, desc[UR10][R16.64] ;  /* 0x0000000a10107981 */ /* 0x000ea8000c1e1900 */
[----:B--2---:R0:W-:Y:S02]  /*0530*/  STS [R9], R16 ;  /* 0x0000001009007388 */ /* 0x0041e40000000800 */
.L_x_8:
[----:B------:R-:W-:Y:S05]  /*0540*/  BSYNC.RECONVERGENT B2 ;  /* 0x0000000000027941 */ /* 0x000fea0003800200 */
.L_x_7:
[----:B------:R-:W-:Y:S05]  /*0550*/  @!P1 BRA `(.L_x_4) ;  /* 0x0000000000249947 */ /* 0x000fea0003800000 */
[----:B------:R-:W-:Y:S01]  /*0560*/  IADD3 R7, PT, PT, R7, R5, RZ ;  /* 0x0000000507077210 */ /* 0x000fe20007ffe0ff */
[----:B------:R-:W-:-:S03]  /*0570*/  IMAD.IADD R27, R27, 0x1, R5 ;  /* 0x000000011b1b7824 */ /* 0x000fc600078e0205 */
[----:B------:R-:W-:-:S13]  /*0580*/  ISETP.GE.AND P0, PT, R7, R18, PT ;  /* 0x000000120700720c */ /* 0x000fda0003f06270 */
[----:B------:R-:W-:Y:S05]  /*0590*/  @P0 BRA `(.L_x_4) ;  /* 0x0000000000140947 */ /* 0x000fea0003800000 */
[----:B01----:R-:W0:Y:S02]  /*05a0*/  LDC.64 R16, c[0x0][0x380] ;  /* 0x0000e000ff107b82 */ /* 0x003e240000000a00 */
[----:B0-----:R-:W-:-:S06]  /*05b0*/  IMAD.WIDE.U32 R16, R7, 0x4, R16 ;  /* 0x0000000407107825 */ /* 0x001fcc00078e0010 */
[----:B------:R-:W2:Y:S01]  /*05c0*/  LDG.E R16, desc[UR10][R16.64] ;  /* 0x0000000a10107981 */ /* 0x000ea2000c1e1900 */
[----:B------:R-:W-:-:S05]  /*05d0*/  IMAD R7, R5, 0x4, R9 ;  /* 0x0000000405077824 */ /* 0x000fca00078e0209 */
[----:B--2---:R2:W-:Y:S02]  /*05e0*/  STS [R7], R16 ;  /* 0x0000001007007388 */ /* 0x0045e40000000800 */
.L_x_4:
[----:B0-----:R-:W-:Y:S05]  /*05f0*/  BSYNC.RECONVERGENT B0 ;  /* 0x0000000000007941 */ /* 0x001fea0003800200 */
.L_x_3:
[----:B------:R-:W-:-:S13]  /*0600*/  ISETP.GE.U32.AND P0, PT, R6, 0x3, PT ;  /* 0x000000030600780c */ /* 0x000fda0003f06070 */
[----:B------:R-:W-:Y:S05]  /*0610*/  @!P0 BRA `(.L_x_2) ;  /* 0x0000000000c48947 */ /* 0x000fea0003800000 */
[----:B------:R-:W0:Y:S01]  /*0620*/  S2UR UR7, SR_CgaCtaId ;  /* 0x00000000000779c3 */ /* 0x000e220000008800 */
[----:B------:R-:W3:Y:S01]  /*0630*/  LDCU.64 UR8, c[0x0][0x380] ;  /* 0x00007000ff0877ac */ /* 0x000ee20008000a00 */
[C---:B--2---:R-:W-:Y:S02]  /*0640*/  IMAD.IADD R7, R27.reuse, 0x1, R5 ;  /* 0x000000011b077824 */ /* 0x044fe400078e0205 */
[C---:B------:R-:W-:Y:S01]  /*0650*/  VIADD R24, R27.reuse, UR4 ;  /* 0x000000041b187c36 */ /* 0x040fe20008000000 */
[----:B------:R-:W-:Y:S01]  /*0660*/  UMOV UR5, 0x400 ;  /* 0x0000040000057882 */ /* 0x000fe20000000000 */
[----:B------:R-:W-:Y:S01]  /*0670*/  IMAD.SHL.U32 R26, R27, 0x4, RZ ;  /* 0x000000041b1a7824 */ /* 0x000fe200078e00ff */
[----:B------:R-:W-:Y:S01]  /*0680*/  IADD3 R9, PT, PT, R7, UR4, RZ ;  /* 0x0000000407097c10 */ /* 0x000fe2000fffe0ff */
[C-C-:B------:R-:W-:Y:S02]  /*0690*/  IMAD R11, R5.reuse, 0x2, R24.reuse ;  /* 0x00000002050b7824 */ /* 0x140fe400078e0218 */
[----:B------:R-:W-:-:S02]  /*06a0*/  IMAD R13, R5, 0x3, R24 ;  /* 0x00000003050d7824 */ /* 0x000fc400078e0218 */
[----:B------:R-:W-:Y:S01]  /*06b0*/  IMAD.MOV.U32 R25, RZ, RZ, R24 ;  /* 0x000000ffff197224 */ /* 0x000fe200078e0018 */
[----:B------:R-:W-:Y:S01]  /*06c0*/  MOV R15, R11 ;  /* 0x0000000b000f7202 */ /* 0x000fe20000000f00 */
[----:B------:R-:W-:Y:S02]  /*06d0*/  IMAD.MOV.U32 R16, RZ, RZ, R9 ;  /* 0x000000ffff107224 */ /* 0x000fe400078e0009 */
[----:B-1----:R-:W-:Y:S02]  /*06e0*/  IMAD.MOV.U32 R17, RZ, RZ, R13 ;  /* 0x000000ffff117224 */ /* 0x002fe400078e000d */
[----:B---3--:R-:W-:Y:S02]  /*06f0*/  IMAD.U32 R18, RZ, RZ, UR8 ;  /* 0x00000008ff127e24 */ /* 0x008fe4000f8e00ff */
[----:B------:R-:W-:Y:S01]  /*0700*/  IMAD.U32 R19, RZ, RZ, UR9 ;  /* 0x00000009ff137e24 */ /* 0x000fe2000f8e00ff */
[----:B0-----:R-:W-:-:S06]  /*0710*/  ULEA UR5, UR7, UR5, 0x18 ;  /* 0x0000000507057291 */ /* 0x001fcc000f8ec0ff */
[----:B------:R-:W-:-:S07]  /*0720*/  IMAD.U32 R28, RZ, RZ, UR5 ;  /* 0x00000005ff1c7e24 */ /* 0x000fce000f8e00ff */
.L_x_9:
[----:B------:R-:W-:Y:S02]  /*0730*/  ISETP.GE.AND P0, PT, R25, UR12, PT ;  /* 0x0000000c19007c0c */ /* 0x000fe4000bf06270 */
[----:B------:R-:W-:-:S11]  /*0740*/  ISETP.GE.AND P1, PT, R16, UR12, PT ;  /* 0x0000000c10007c0c */ /* 0x000fd6000bf26270 */
[----:B---3--:R-:W-:-:S06]  /*0750*/  @!P0 IMAD.WIDE.U32 R22, R24, 0x4, R18 ;  /* 0x0000000418168825 */ /* 0x008fcc00078e0012 */
[----:B------:R-:W2:Y:S01]  /*0760*/  @!P0 LDG.E R22, desc[UR10][R22.64] ;  /* 0x0000000a16168981 */ /* 0x000ea2000c1e1900 */
[----:B------:R-:W-:-:S04]  /*0770*/  @!P1 IMAD.WIDE.U32 R20, R9, 0x4, R18 ;  /* 0x0000000409149825 */ /* 0x000fc800078e0012 */
[--C-:B------:R-:W-:Y:S02]  /*0780*/  @!P0 IMAD.IADD R29, R26, 0x1, R28.reuse ;  /* 0x000000011a1d8824 */ /* 0x100fe400078e021c */
[----:B------:R-:W3:Y:S04]  /*0790*/  @!P1 LDG.E R20, desc[UR10][R20.64] ;  /* 0x0000000a14149981 */ /* 0x000ee8000c1e1900 */
[----:B--2---:R0:W-:Y:S01]  /*07a0*/  @!P0 STS [R29], R22 ;  /* 0x000000161d008388 */ /* 0x0041e20000000800 */
[----:B------:R-:W-:Y:S01]  /*07b0*/  ISETP.GE.AND P0, PT, R15, UR12, PT ;  /* 0x0000000c0f007c0c */ /* 0x000fe2000bf06270 */
[----:B0-----:R-:W-:-:S05]  /*07c0*/  @!P1 IMAD R29, R7, 0x4, R28 ;  /* 0x00000004071d9824 */ /* 0x001fca00078e021c */
[----:B---3--:R0:W-:Y:S07]  /*07d0*/  @!P1 STS [R29], R20 ;  /* 0x000000141d009388 */ /* 0x0081ee0000000800 */
[----:B0-----:R-:W-:-:S06]  /*07e0*/  @!P0 IMAD.WIDE.U32 R20, R11, 0x4, R18 ;  /* 0x000000040b148825 */ /* 0x001fcc00078e0012 */
[----:B------:R-:W2:Y:S01]  /*07f0*/  @!P0 LDG.E R21, desc[UR10][R20.64] ;  /* 0x0000000a14158981 */ /* 0x000ea2000c1e1900 */
[----:B------:R-:W-:Y:S01]  /*0800*/  ISETP.GE.AND P1, PT, R17, UR12, PT ;  /* 0x0000000c11007c0c */ /* 0x000fe2000bf26270 */
[----:B------:R-:W-:-:S05]  /*0810*/  @!P0 IMAD R23, R5, 0x8, R26 ;  /* 0x0000000805178824 */ /* 0x000fca00078e021a */
[----:B------:R-:W-:-:S05]  /*0820*/  @!P0 IADD3 R23, PT, PT, R23, R28, RZ ;  /* 0x0000001c17178210 */ /* 0x000fca0007ffe0ff */
[----:B--2---:R0:W-:Y:S02]  /*0830*/  @!P0 STS [R23], R21 ;  /* 0x0000001517008388 */ /* 0x0041e40000000800 */
[----:B0-----:R-:W-:-:S06]  /*0840*/  @!P1 IMAD.WIDE.U32 R22, R13, 0x4, R18 ;  /* 0x000000040d169825 */ /* 0x001fcc00078e0012 */
[----:B------:R-:W2:Y:S01]  /*0850*/  @!P1 LDG.E R22, desc[UR10][R22.64] ;  /* 0x0000000a16169981 */ /* 0x000ea2000c1e1900 */
[C---:B------:R-:W-:Y:S01]  /*0860*/  @!P1 IMAD R29, R5.reuse, 0xc, R26 ;  /* 0x0000000c051d9824 */ /* 0x040fe200078e021a */
[----:B------:R-:W-:-:S03]  /*0870*/  IADD3 R27, PT, PT, R5, R27, R5 ;  /* 0x0000001b051b7210 */ /* 0x000fc60007ffe005 */
[----:B------:R-:W-:Y:S01]  /*0880*/  @!P1 IMAD.IADD R29, R29, 0x1, R28 ;  /* 0x000000011d1d9824 */ /* 0x000fe200078e021c */
[----:B------:R-:W-:-:S04]  /*0890*/  IADD3 R27, PT, PT, R5, R27, R5 ;  /* 0x0000001b051b7210 */ /* 0x000fc80007ffe005 */
[----:B------:R-:W-:Y:S01]  /*08a0*/  ISETP.GE.U32.AND P0, PT, R27, 0x100, PT ;  /* 0x000001001b00780c */ /* 0x000fe20003f06070 */
[C---:B------:R-:W-:Y:S01]  /*08b0*/  IMAD R16, R5.reuse, 0x4, R16 ;  /* 0x0000000405107824 */ /* 0x040fe200078e0210 */
[C---:B------:R-:W-:Y:S01]  /*08c0*/  LEA R28, R5.reuse, R28, 0x4 ;  /* 0x0000001c051c7211 */ /* 0x040fe200078e20ff */
[C---:B------:R-:W-:Y:S02]  /*08d0*/  IMAD R15, R5.reuse, 0x4, R15 ;  /* 0x00000004050f7824 */ /* 0x040fe400078e020f */
[C---:B------:R-:W-:Y:S02]  /*08e0*/  IMAD R17, R5.reuse, 0x4, R17 ;  /* 0x0000000405117824 */ /* 0x040fe400078e0211 */
[C---:B------:R-:W-:Y:S02]  /*08f0*/  IMAD R25, R5.reuse, 0x4, R25 ;  /* 0x0000000405197824 */ /* 0x040fe400078e0219 */
[----:B------:R-:W-:Y:S01]  /*0900*/  IMAD.WIDE.U32 R18, R5, 0x10, R18 ;  /* 0x0000001005127825 */ /* 0x000fe200078e0012 */
[----:B--2---:R3:W-:Y:S03]  /*0910*/  @!P1 STS [R29], R22 ;  /* 0x000000161d009388 */ /* 0x0047e60000000800 */
[----:B------:R-:W-:Y:S05]  /*0920*/  @!P0 BRA `(.L_x_9) ;  /* 0xfffffffc00808947 */ /* 0x000fea000383ffff */
.L_x_2:
[----:B0-----:R-:W-:Y:S05]  /*0930*/  BSYNC.RECONVERGENT B1 ;  /* 0x0000000000017941 */ /* 0x001fea0003800200 */
.L_x_1:
[----:B------:R-:W-:Y:S01]  /*0940*/  BAR.SYNC.DEFER_BLOCKING 0x0 ;  /* 0x0000000000007b1d */ /* 0x000fe20000010000 */
[----:B------:R-:W-:-:S05]  /*0950*/  ISETP.GT.U32.AND P0, PT, R0, 0xff, PT ;  /* 0x000000ff0000780c */ /* 0x000fca0003f04070 */
[----:B------:R-:W-:Y:S08]  /*0960*/  BSSY.RECONVERGENT B1, `(.L_x_10) ;  /* 0x00000b0000017945 */ /* 0x000ff00003800200 */
[----:B------:R-:W-:Y:S05]  /*0970*/  @P0 BRA `(.L_x_11) ;  /* 0x0000000800b80947 */ /* 0x000fea0003800000 */
[----:B------:R-:W-:Y:S01]  /*0980*/  LOP3.LUT R15, R6, 0x3, RZ, 0xc0, !PT ;  /* 0x00000003060f7812 */ /* 0x000fe200078ec0ff */
[----:B------:R-:W-:Y:S01]  /*0990*/  BSSY.RECONVERGENT B0, `(.L_x_12) ;  /* 0x000003f000007945 */ /* 0x000fe20003800200 */
[----:B------:R-:W-:Y:S02]  /*09a0*/  IMAD.MOV.U32 R24, RZ, RZ, R0 ;  /* 0x000000ffff187224 */ /* 0x000fe400078e0000 */
[----:B------:R-:W-:-:S13]  /*09b0*/  ISETP.NE.AND P0, PT, R15, 0x3, PT ;  /* 0x000000030f00780c */ /* 0x000fda0003f05270 */
[----:B------:R-:W-:Y:S05]  /*09c0*/  @!P0 BRA `(.L_x_13) ;  /* 0x0000000000ec8947 */ /* 0x000fea0003800000 */
[----:B------:R-:W-:Y:S01]  /*09d0*/  VIADD R13, R0, UR4 ;  /* 0x00000004000d7c36 */ /* 0x000fe20008000000 */
[----:B------:R-:W-:Y:S01]  /*09e0*/  BSSY.RECONVERGENT B2, `(.L_x_14) ;  /* 0x000000e000027945 */ /* 0x000fe20003800200 */
[----:B------:R-:W-:-:S03]  /*09f0*/  ISETP.NE.AND P1, PT, R15, RZ, PT ;  /* 0x000000ff0f00720c */ /* 0x000fc60003f25270 */
[----:B------:R-:W-:-:S13]  /*0a00*/  ISETP.GE.AND P0, PT, R13, UR6, PT ;  /* 0x000000060d007c0c */ /* 0x000fda000bf06270 */
[----:B------:R-:W-:Y:S05]  /*0a10*/  @P0 BRA `(.L_x_15) ;  /* 0x0000000000280947 */ /* 0x000fea0003800000 */
[----:B-12---:R-:W0:Y:S02]  /*0a20*/  LDC.64 R16, c[0x0][0x380] ;  /* 0x0000e000ff107b82 */ /* 0x006e240000000a00 */
[----:B0-----:R-:W-:-:S05]  /*0a30*/  IMAD.WIDE.U32 R16, R13, 0x4, R16 ;  /* 0x000000040d107825 */ /* 0x001fca00078e0010 */
[----:B------:R-:W2:Y:S04]  /*0a40*/  LDG.E R7, desc[UR10][R16.64] ;  /* 0x0000000a10077981 */ /* 0x000ea8000c1e1900 */
[----:B------:R-:W2:Y:S02]  /*0a50*/  LDG.E R18, desc[UR10][R16.64+0x4] ;  /* 0x0000040a10127981 */ /* 0x000ea4000c1e1900 */
[C-C-:B--2---:R-:W-:Y:S02]  /*0a60*/  SHF.L.W.U32.HI R9, R7.reuse, 0x18, R18.reuse ;  /* 0x0000001807097819 */ /* 0x144fe40000010e12 */
[C-C-:B------:R-:W-:Y:S02]  /*0a70*/  SHF.L.W.U32.HI R11, R7.reuse, 0x10, R18.reuse ;  /* 0x00000010070b7819 */ /* 0x140fe40000010e12 */
[----:B------:R-:W-:Y:S01]  /*0a80*/  SHF.L.W.U32.HI R7, R7, 0x8, R18 ;  /* 0x0000000807077819 */ /* 0x000fe20000010e12 */
[----:B------:R0:W-:Y:S04]  /*0a90*/  STS [R10], R9 ;  /* 0x000000090a007388 */ /* 0x0001e80000000800 */
[----:B------:R0:W-:Y:S04]  /*0aa0*/  STS [R12], R11 ;  /* 0x0000000b0c007388 */ /* 0x0001e80000000800 */
[----:B------:R0:W-:Y:S02]  /*0ab0*/  STS [R14], R7 ;  /* 0x000000070e007388 */ /* 0x0001e40000000800 */
.L_x_15:
[----:B------:R-:W-:Y:S05]  /*0ac0*/  BSYNC.RECONVERGENT B2 ;  /* 0x0000000000027941 */ /* 0x000fea0003800200 */
.L_x_14:
[----:B------:R-:W-:Y:S01]  /*0ad0*/  IMAD.MOV.U32 R24, RZ, RZ, R4 ;  /* 0x000000ffff187224 */ /* 0x000fe200078e0004 */
[----:B------:R-:W-:Y:S06]  /*0ae0*/  @!P1 BRA `(.L_x_13) ;  /* 0x0000000000a49947 */ /* 0x000fec0003800000 */
[--C-:B------:R-:W-:Y:S01]  /*0af0*/  IMAD.IADD R13, R13, 0x1, R5.reuse ;  /* 0x000000010d0d7824 */ /* 0x100fe200078e0205 */
[----:B------:R-:W-:Y:S01]  /*0b00*/  BSSY.RECONVERGENT B2, `(.L_x_16) ;  /* 0x0000012000027945 */ /* 0x000fe20003800200 */
[----:B------:R-:W-:Y:S01]  /*0b10*/  ISETP.NE.AND P1, PT, R15, 0x1, PT ;  /* 0x000000010f00780c */ /* 0x000fe20003f25270 */
[C---:B------:R-:W-:Y:S01]  /*0b20*/  IMAD R18, R5.reuse, 0x4, R10 ;  /* 0x0000000405127824 */ /* 0x040fe200078e020a */
[----:B---3--:R-:W-:Y:S01]  /*0b30*/  LEA R22, R5, R14, 0x2 ;  /* 0x0000000e05167211 */ /* 0x008fe200078e10ff */
[----:B------:R-:W-:Y:S01]  /*0b40*/  IMAD.IADD R26, R4, 0x1, R5 ;  /* 0x00000001041a7824 */ /* 0x000fe200078e0205 */
[----:B------:R-:W-:Y:S01]  /*0b50*/  ISETP.GE.AND P0, PT, R13, UR6, PT ;  /* 0x000000060d007c0c */ /* 0x000fe2000bf06270 */
[----:B------:R-:W-:-:S12]  /*0b60*/  IMAD R20, R5, 0x4, R12 ;  /* 0x0000000405147824 */ /* 0x000fd800078e020c */
[----:B------:R-:W-:Y:S05]  /*0b70*/  @P0 BRA `(.L_x_17) ;  /* 0x0000000000280947 */ /* 0x000fea0003800000 */
[----:B-12---:R-:W1:Y:S02]  /*0b80*/  LDC.64 R16, c[0x0][0x380] ;  /* 0x0000e000ff107b82 */ /* 0x006e640000000a00 */
[----:B-1----:R-:W-:-:S05]  /*0b90*/  IMAD.WIDE.U32 R16, R13, 0x4, R16 ;  /* 0x000000040d107825 */ /* 0x002fca00078e0010 */
[----:B0-----:R-:W2:Y:S04]  /*0ba0*/  LDG.E R7, desc[UR10][R16.64] ;  /* 0x0000000a10077981 */ /* 0x001ea8000c1e1900 */
[----:B------:R-:W2:Y:S02]  /*0bb0*/  LDG.E R24, desc[UR10][R16.64+0x4] ;  /* 0x0000040a10187981 */ /* 0x000ea4000c1e1900 */
[C-C-:B--2---:R-:W-:Y:S02]  /*0bc0*/  SHF.L.W.U32.HI R9, R7.reuse, 0x18, R24.reuse ;  /* 0x0000001807097819 */ /* 0x144fe40000010e18 */
[C-C-:B------:R-:W-:Y:S02]  /*0bd0*/  SHF.L.W.U32.HI R11, R7.reuse, 0x10, R24.reuse ;  /* 0x00000010070b7819 */ /* 0x140fe40000010e18 */
[----:B------:R-:W-:Y:S01]  /*0be0*/  SHF.L.W.U32.HI R7, R7, 0x8, R24 ;  /* 0x0000000807077819 */ /* 0x000fe20000010e18 */
[----:B------:R3:W-:Y:S04]  /*0bf0*/  STS [R18], R9 ;  /* 0x0000000912007388 */ /* 0x0007e80000000800 */
[----:B------:R3:W-:Y:S04]  /*0c00*/  STS [R20], R11 ;  /* 0x0000000b14007388 */ /* 0x0007e80000000800 */
[----:B------:R3:W-:Y:S02]  /*0c10*/  STS [R22], R7 ;  /* 0x0000000716007388 */ /* 0x0007e40000000800 */
.L_x_17:
[----:B------:R-:W-:Y:S05]  /*0c20*/  BSYNC.RECONVERGENT B2 ;  /* 0x0000000000027941 */ /* 0x000fea0003800200 */
.L_x_16:
[----:B------:R-:W-:Y:S01]  /*0c30*/  IMAD.MOV.U32 R24, RZ, RZ, R26 ;  /* 0x000000ffff187224 */ /* 0x000fe200078e001a */
[----:B------:R-:W-:Y:S06]  /*0c40*/  @!P1 BRA `(.L_x_13) ;  /* 0x00000000004c9947 */ /* 0x000fec0003800000 */
[--C-:B------:R-:W-:Y:S02]  /*0c50*/  IMAD.IADD R13, R13, 0x1, R5.reuse ;  /* 0x000000010d0d7824 */ /* 0x100fe400078e0205 */
[----:B------:R-:W-:-:S03]  /*0c60*/  IMAD.IADD R26, R26, 0x1, R5 ;  /* 0x000000011a1a7824 */ /* 0x000fc600078e0205 */
[----:B------:R-:W-:Y:S02]  /*0c70*/  ISETP.GE.AND P0, PT, R13, UR6, PT ;  /* 0x000000060d007c0c */ /* 0x000fe4000bf06270 */
[----:B------:R-:W-:-:S11]  /*0c80*/  MOV R24, R26 ;  /* 0x0000001a00187202 */ /* 0x000fd60000000f00 */
[----:B------:R-:W-:Y:S05]  /*0c90*/  @P0 BRA `(.L_x_13) ;  /* 0x0000000000380947 */ /* 0x000fea0003800000 */
[----:B-12---:R-:W1:Y:S02]  /*0ca0*/  LDC.64 R16, c[0x0][0x380] ;  /* 0x0000e000ff107b82 */ /* 0x006e640000000a00 */
[----:B-1----:R-:W-:-:S05]  /*0cb0*/  IMAD.WIDE.U32 R16, R13, 0x4, R16 ;  /* 0x000000040d107825 */ /* 0x002fca00078e0010 */
[----:B0--3--:R-:W2:Y:S04]  /*0cc0*/  LDG.E R7, desc[UR10][R16.64] ;  /* 0x0000000a10077981 */ /* 0x009ea8000c1e1900 */
[----:B------:R-:W2:Y:S01]  /*0cd0*/  LDG.E R24, desc[UR10][R16.64+0x4] ;  /* 0x0000040a10187981 */ /* 0x000ea2000c1e1900 */
[C---:B------:R-:W-:Y:S02]  /*0ce0*/  IMAD R18, R5.reuse, 0x4, R18 ;  /* 0x0000000405127824 */ /* 0x040fe400078e0212 */
[C---:B------:R-:W-:Y:S02]  /*0cf0*/  IMAD R20, R5.reuse, 0x4, R20 ;  /* 0x0000000405147824 */ /* 0x040fe400078e0214 */
[----:B------:R-:W-:Y:S01]  /*0d00*/  IMAD R22, R5, 0x4, R22 ;  /* 0x0000000405167824 */ /* 0x000fe200078e0216 */
[----:B--2---:R-:W-:-:S02]  /*0d10*/  SHF.L.W.U32.HI R9, R7, 0x18, R24 ;  /* 0x0000001807097819 */ /* 0x004fc40000010e18 */
[C-C-:B------:R-:W-:Y:S02]  /*0d20*/  SHF.L.W.U32.HI R11, R7.reuse, 0x10, R24.reuse ;  /* 0x00000010070b7819 */ /* 0x140fe40000010e18 */
[----:B------:R-:W-:Y:S01]  /*0d30*/  SHF.L.W.U32.HI R7, R7, 0x8, R24 ;  /* 0x0000000807077819 */ /* 0x000fe20000010e18 */
[----:B------:R4:W-:Y:S01]  /*0d40*/  STS [R18], R9 ;  /* 0x0000000912007388 */ /* 0x0009e20000000800 */
[----:B------:R-:W-:-:S03]  /*0d50*/  IMAD.MOV.U32 R24, RZ, RZ, R26 ;  /* 0x000000ffff187224 */ /* 0x000fc600078e001a */
[----:B------:R4:W-:Y:S04]  /*0d60*/  STS [R20], R11 ;  /* 0x0000000b14007388 */ /* 0x0009e80000000800 */
[----:B------:R4:W-:Y:S02]  /*0d70*/  STS [R22], R7 ;  /* 0x0000000716007388 */ /* 0x0009e40000000800 */
.L_x_13:
[----:B------:R-:W-:Y:S05]  /*0d80*/  BSYNC.RECONVERGENT B0 ;  /* 0x0000000000007941 */ /* 0x000fea0003800200 */
.L_x_12:
[----:B-12---:R-:W1:Y:S01]  /*0d90*/  LDC.64 R16, c[0x0][0x380] ;  /* 0x0000e000ff107b82 */ /* 0x006e620000000a00 */
[----:B------:R-:W-:-:S13]  /*0da0*/  ISETP.GE.U32.AND P0, PT, R6, 0x3, PT ;  /* 0x000000030600780c */ /* 0x000fda0003f06070 */
[----:B------:R-:W-:Y:S05]  /*0db0*/  @!P0 BRA `(.L_x_11) ;  /* 0x0000000400a88947 */ /* 0x000fea0003800000 */
.L_x_26:
[----:B0-234-:R-:W-:Y:S01]  /*0dc0*/  VIADD R18, R24, UR4 ;  /* 0x0000000418127c36 */ /* 0x01dfe20008000000 */
[----:B------:R-:W-:Y:S04]  /*0dd0*/  BSSY.RECONVERGENT B0, `(.L_x_18) ;  /* 0x000001d000007945 */ /* 0x000fe80003800200 */
[C---:B------:R-:W-:Y:S02]  /*0de0*/  ISETP.GE.AND P0, PT, R18.reuse, UR6, PT ;  /* 0x0000000612007c0c */ /* 0x040fe4000bf06270 */
[----:B------:R-:W-:-:S04]  /*0df0*/  IADD3 R21, PT, PT, R18, R5, RZ ;  /* 0x0000000512157210 */ /* 0x000fc80007ffe0ff */
[C---:B------:R-:W-:Y:S01]  /*0e00*/  ISETP.GE.AND P1, PT, R21.reuse, UR6, PT ;  /* 0x0000000615007c0c */ /* 0x040fe2000bf26270 */
[----:B0-----:R-:W-:-:S04]  /*0e10*/  IMAD.IADD R9, R21, 0x1, R5 ;  /* 0x0000000115097824 */ /* 0x001fc800078e0205 */
[C---:B------:R-:W-:Y:S01]  /*0e20*/  IMAD.IADD R7, R9.reuse, 0x1, R5 ;  /* 0x0000000109077824 */ /* 0x040fe200078e0205 */
[----:B------:R-:W-:-:S04]  /*0e30*/  ISETP.GE.AND P2, PT, R9, UR6, PT ;  /* 0x0000000609007c0c */ /* 0x000fc8000bf46270 */
[----:B------:R-:W-:Y:S01]  /*0e40*/  ISETP.GE.AND P3, PT, R7, UR6, PT ;  /* 0x0000000607007c0c */ /* 0x000fe2000bf66270 */
[----:B------:R-:W-:-:S12]  /*0e50*/  @P0 BRA `(.L_x_19) ;  /* 0x0000000000500947 */ /* 0x000fd80003800000 */
[----:B-1----:R-:W-:-:S05]  /*0e60*/  IMAD.WIDE.U32 R18, R18, 0x4, R16 ;  /* 0x0000000412127825 */ /* 0x002fca00078e0010 */
[----:B------:R-:W2:Y:S04]  /*0e70*/  LDG.E R11, desc[UR10][R18.64] ;  /* 0x0000000a120b7981 */ /* 0x000ea8000c1e1900 */
[----:B------:R0:W2:Y:S01]  /*0e80*/  LDG.E R20, desc[UR10][R18.64+0x4] ;  /* 0x0000040a12147981 */ /* 0x0000a2000c1e1900 */
[----:B------:R-:W1:Y:S01]  /*0e90*/  S2UR UR8, SR_CgaCtaId ;  /* 0x00000000000879c3 */ /* 0x000e620000008800 */
[----:B------:R-:W-:Y:S02]  /*0ea0*/  UMOV UR5, 0x400 ;  /* 0x0000040000057882 */ /* 0x000fe40000000000 */
[----:B------:R-:W-:Y:S02]  /*0eb0*/  UIADD3 UR7, UPT, UPT, UR5, 0x400, URZ ;  /* 0x0000040005077890 */ /* 0x000fe4000fffe0ff */
[----:B------:R-:W-:-:S02]  /*0ec0*/  UIADD3 UR9, UPT, UPT, UR5, 0x800, URZ ;  /* 0x0000080005097890 */ /* 0x000fc4000fffe0ff */
[----:B------:R-:W-:Y:S02]  /*0ed0*/  UIADD3 UR5, UPT, UPT, UR5, 0xc00, URZ ;  /* 0x00000c0005057890 */ /* 0x000fe4000fffe0ff */
[----:B-1----:R-:W-:Y:S02]  /*0ee0*/  ULEA UR7, UR8, UR7, 0x18 ;  /* 0x0000000708077291 */ /* 0x002fe4000f8ec0ff */
[----:B------:R-:W-:Y:S02]  /*0ef0*/  ULEA UR9, UR8, UR9, 0x18 ;  /* 0x0000000908097291 */ /* 0x000fe4000f8ec0ff */
[----:B------:R-:W-:Y:S02]  /*0f00*/  ULEA UR5, UR8, UR5, 0x18 ;  /* 0x0000000508057291 */ /* 0x000fe4000f8ec0ff */
[----:B0-----:R-:W-:-:S04]  /*0f10*/  LEA R18, R24, UR7, 0x2 ;  /* 0x0000000718127c11 */ /* 0x001fc8000f8e10ff */
[C---:B------:R-:W-:Y:S02]  /*0f20*/  LEA R22, R24.reuse, UR5, 0x2 ;  /* 0x0000000518167c11 */ /* 0x040fe4000f8e10ff */
[C-C-:B--2---:R-:W-:Y:S02]  /*0f30*/  SHF.L.W.U32.HI R13, R11.reuse, 0x18, R20.reuse ;  /* 0x000000180b0d7819 */ /* 0x144fe40000010e14 */
[C-C-:B------:R-:W-:Y:S02]  /*0f40*/  SHF.L.W.U32.HI R15, R11.reuse, 0x10, R20.reuse ;  /* 0x000000100b0f7819 */ /* 0x140fe40000010e14 */
[----:B------:R-:W-:Y:S01]  /*0f50*/  SHF.L.W.U32.HI R11, R11, 0x8, R20 ;  /* 0x000000080b0b7819 */ /* 0x000fe20000010e14 */
[----:B------:R0:W-:Y:S01]  /*0f60*/  STS [R18], R13 ;  /* 0x0000000d12007388 */ /* 0x0001e20000000800 */
[----:B------:R-:W-:-:S05]  /*0f70*/  LEA R20, R24, UR9, 0x2 ;  /* 0x0000000918147c11 */ /* 0x000fca000f8e10ff */
[----:B------:R0:W-:Y:S04]  /*0f80*/  STS [R20], R15 ;  /* 0x0000000f14007388 */ /* 0x0001e80000000800 */
[----:B------:R0:W-:Y:S02]  /*0f90*/  STS [R22], R11 ;  /* 0x0000000b16007388 */ /* 0x0001e40000000800 */
.L_x_19:
[----:B------:R-:W-:Y:S05]  /*0fa0*/  BSYNC.RECONVERGENT B0 ;  /* 0x0000000000007941 */ /* 0x000fea0003800200 */
.L_x_18:
[----:B------:R-:W-:Y:S01]  /*0fb0*/  BSSY.RECONVERGENT B0, `(.L_x_20) ;  /* 0x0000017000007945 */ /* 0x000fe20003800200 */
[----:B------:R-:W-:-:S03]  /*0fc0*/  IMAD.IADD R24, R5, 0x1, R24 ;  /* 0x0000000105187824 */ /* 0x000fc600078e0218 */
[----:B------:R-:W-:Y:S05]  /*0fd0*/  @P1 BRA `(.L_x_21) ;  /* 0x0000000000501947 */ /* 0x000fea0003800000 */
[----:B01----:R-:W-:-:S05]  /*0fe0*/  IMAD.WIDE.U32 R18, R21, 0x4, R16 ;  /* 0x0000000415127825 */ /* 0x003fca00078e0010 */
        /* <DEDUP_REMOVED lines=19> */
.L_x_21:
[----:B------:R-:W-:Y:S05]  /*1120*/  BSYNC.RECONVERGENT B0 ;  /* 0x0000000000007941 */ /* 0x000fea0003800200 */
.L_x_20:
[----:B------:R-:W-:Y:S01]  /*1130*/  BSSY.RECONVERGENT B0, `(.L_x_22) ;  /* 0x0000017000007945 */ /* 0x000fe20003800200 */
[----:B------:R-:W-:-:S03]  /*1140*/  IMAD.IADD R24, R24, 0x1, R5 ;  /* 0x0000000118187824 */ /* 0x000fc600078e0205 */
[----:B------:R-:W-:Y:S05]  /*1150*/  @P2 BRA `(.L_x_23) ;  /* 0x0000000000502947 */ /* 0x000fea0003800000 */
[----:B012---:R-:W-:-:S05]  /*1160*/  IMAD.WIDE.U32 R18, R9, 0x4, R16 ;  /* 0x0000000409127825 */ /* 0x007fca00078e0010 */
        /* <DEDUP_REMOVED lines=19> */
.L_x_23:
[----:B------:R-:W-:Y:S05]  /*12a0*/  BSYNC.RECONVERGENT B0 ;  /* 0x0000000000007941 */ /* 0x000fea0003800200 */
.L_x_22:
[----:B------:R-:W-:Y:S01]  /*12b0*/  BSSY.RECONVERGENT B0, `(.L_x_24) ;  /* 0x0000017000007945 */ /* 0x000fe20003800200 */
[----:B------:R-:W-:-:S03]  /*12c0*/  IMAD.IADD R24, R24, 0x1, R5 ;  /* 0x0000000118187824 */ /* 0x000fc600078e0205 */
[----:B------:R-:W-:Y:S05]  /*12d0*/  @P3 BRA `(.L_x_25) ;  /* 0x0000000000503947 */ /* 0x000fea0003800000 */
[----:B0123--:R-:W-:-:S05]  /*12e0*/  IMAD.WIDE.U32 R18, R7, 0x4, R16 ;  /* 0x0000000407127825 */ /* 0x00ffca00078e0010 */
        /* <DEDUP_REMOVED lines=19> */
.L_x_25:
[----:B------:R-:W-:Y:S05]  /*1420*/  BSYNC.RECONVERGENT B0 ;  /* 0x0000000000007941 */ /* 0x000fea0003800200 */
.L_x_24:
[----:B------:R-:W-:-:S04]  /*1430*/  IADD3 R24, PT, PT, R24, R5, RZ ;  /* 0x0000000518187210 */ /* 0x000fc80007ffe0ff */
[----:B------:R-:W-:-:S13]  /*1440*/  ISETP.GE.U32.AND P0, PT, R24, 0x100, PT ;  /* 0x000001001800780c */ /* 0x000fda0003f06070 */
[----:B------:R-:W-:Y:S05]  /*1450*/  @!P0 BRA `(.L_x_26) ;  /* 0xfffffff800588947 */ /* 0x000fea000383ffff */
.L_x_11:
[----:B------:R-:W-:Y:S05]  /*1460*/  BSYNC.RECONVERGENT B1 ;  /* 0x0000000000017941 */ /* 0x000fea0003800200 */
.L_x_10:
[----:B------:R-:W0:Y:S01]  /*1470*/  LDCU UR5, c[0x0][0x398] ;  /* 0x00007300ff0577ac */ /* 0x000e220008000800 */
[----:B------:R-:W-:Y:S01]  /*1480*/  BSSY.RECONVERGENT B0, `(.L_x_27) ;  /* 0x00000b0000007945 */ /* 0x000fe20003800200 */
[----:B------:R-:W-:Y:S01]  /*1490*/  BAR.SYNC.DEFER_BLOCKING 0x0 ;  /* 0x0000000000007b1d */ /* 0x000fe20000010000 */
[----:B0-----:R-:W-:-:S13]  /*14a0*/  ISETP.GE.AND P0, PT, R0, UR5, PT ;  /* 0x0000000500007c0c */ /* 0x001fda000bf06270 */
[----:B------:R-:W-:Y:S05]  /*14b0*/  @P0 BRA `(.L_x_28) ;  /* 0x0000000800b00947 */ /* 0x000fea0003800000 */
[----:B------:R-:W0:Y:S01]  /*14c0*/  S2UR UR7, SR_CgaCtaId ;  /* 0x00000000000779c3 */ /* 0x000e220000008800 */
[----:B------:R-:W-:Y:S01]  /*14d0*/  UMOV UR5, 0x400 ;  /* 0x0000040000057882 */ /* 0x000fe20000000000 */
[----:B------:R-:W0:Y:S01]  /*14e0*/  LDCU UR25, c[0x0][0x39c] ;  /* 0x00007380ff1977ac */ /* 0x000e220008000800 */
[----:B------:R-:W-:Y:S02]  /*14f0*/  UIADD3 UR8, UPT, UPT, UR5, 0x400, URZ ;  /* 0x0000040005087890 */ /* 0x000fe4000fffe0ff */
[----:B------:R-:W-:Y:S02]  /*1500*/  UIADD3 UR9, UPT, UPT, UR5, 0x800, URZ ;  /* 0x0000080005097890 */ /* 0x000fe4000fffe0ff */
[----:B0-----:R-:W-:Y:S02]  /*1510*/  ULEA UR24, UR7, UR5, 0x18 ;  /* 0x0000000507187291 */ /* 0x001fe4000f8ec0ff */
[----:B------:R-:W-:Y:S02]  /*1520*/  UIADD3 UR5, UPT, UPT, UR5, 0xc00, URZ ;  /* 0x00000c0005057890 */ /* 0x000fe4000fffe0ff */
[----:B------:R-:W-:-:S02]  /*1530*/  ULEA UR8, UR7, UR8, 0x18 ;  /* 0x0000000807087291 */ /* 0x000fc4000f8ec0ff */
[----:B------:R-:W-:Y:S02]  /*1540*/  ULEA UR9, UR7, UR9, 0x18 ;  /* 0x0000000907097291 */ /* 0x000fe4000f8ec0ff */
[----:B------:R-:W-:-:S03]  /*1550*/  ULEA UR7, UR7, UR5, 0x18 ;  /* 0x0000000507077291 */ /* 0x000fc6000f8ec0ff */
[----:B------:R-:W-:-:S09]  /*1560*/  UMOV UR5, URZ ;  /* 0x000000ff00057c82 */ /* 0x000fd20008000000 */
.L_x_37:
[----:B------:R-:W-:Y:S02]  /*1570*/  UIADD3 UR19, UPT, UPT, UR5, UR4, URZ ;  /* 0x0000000405137290 */ /* 0x000fe4000fffe0ff */
[----:B------:R-:W-:Y:S02]  /*1580*/  ULEA UR20, UR5, UR24, 0x2 ;  /* 0x0000001805147291 */ /* 0x000fe4000f8e10ff */
[----:B------:R-:W-:Y:S02]  /*1590*/  UISETP.GE.AND UP6, UPT, UR19, UR25, UPT ;  /* 0x000000191300728c */ /* 0x000fe4000bfc6270 */
[----:B------:R-:W-:Y:S02]  /*15a0*/  UIADD3 UR12, UPT, UPT, UR19, 0x2, URZ ;  /* 0x00000002130c7890 */ /* 0x000fe4000fffe0ff */
[----:B------:R-:W-:Y:S02]  /*15b0*/  ULEA UR21, UR5, UR8, 0x2 ;  /* 0x0000000805157291 */ /* 0x000fe4000f8e10ff */
[----:B------:R-:W-:-:S02]  /*15c0*/  ULEA UR22, UR5, UR9, 0x2 ;  /* 0x0000000905167291 */ /* 0x000fc4000f8e10ff */
[----:B------:R-:W-:Y:S02]  /*15d0*/  ULEA UR23, UR5, UR7, 0x2 ;  /* 0x0000000705177291 */ /* 0x000fe4000f8e10ff */
[----:B------:R-:W-:Y:S02]  /*15e0*/  UISETP.GE.AND UP3, UPT, UR12, UR25, UPT ;  /* 0x000000190c00728c */ /* 0x000fe4000bf66270 */
[----:B------:R-:W-:Y:S02]  /*15f0*/  UIADD3 UR5, UPT, UPT, UR5, 0x8, URZ ;  /* 0x0000000805057890 */ /* 0x000fe4000fffe0ff */
[----:B------:R-:W-:Y:S02]  /*1600*/  UIADD3 UR14, UPT, UPT, UR19, 0x3, URZ ;  /* 0x00000003130e7890 */ /* 0x000fe4000fffe0ff */
[----:B------:R-:W-:Y:S02]  /*1610*/  UIADD3 UR15, UPT, UPT, UR19, 0x4, URZ ;  /* 0x00000004130f7890 */ /* 0x000fe4000fffe0ff */
[----:B------:R-:W-:-:S02]  /*1620*/  UIADD3 UR16, UPT, UPT, UR19, 0x5, URZ ;  /* 0x0000000513107890 */ /* 0x000fc4000fffe0ff */
[----:B------:R-:W-:Y:S02]  /*1630*/  UIADD3 UR17, UPT, UPT, UR19, 0x6, URZ ;  /* 0x0000000613117890 */ /* 0x000fe4000fffe0ff */
[----:B------:R-:W-:Y:S02]  /*1640*/  UIADD3 UR18, UPT, UPT, UR19, 0x7, URZ ;  /* 0x0000000713127890 */ /* 0x000fe4000fffe0ff */
[----:B------:R-:W-:Y:S02]  /*1650*/  UP2UR UR12, UPR, URZ, 0x8 ;  /* 0x00000008ff0c7883 */ /* 0x000fe40008000000 */
[----:B------:R-:W-:Y:S02]  /*1660*/  UIADD3 UR13, UPT, UPT, UR19, 0x1, URZ ;  /* 0x00000001130d7890 */ /* 0x000fe4000fffe0ff */
[----:B------:R-:W-:Y:S02]  /*1670*/  UISETP.NE.AND UP0, UPT, UR5, 0x100, UPT ;  /* 0x000001000500788c */ /* 0x000fe4000bf05270 */
[----:B------:R-:W-:-:S02]  /*1680*/  UISETP.GE.AND UP1, UPT, UR14, UR25, UPT ;  /* 0x000000190e00728c */ /* 0x000fc4000bf26270 */
[----:B------:R-:W-:Y:S02]  /*1690*/  UISETP.GE.AND UP2, UPT, UR15, UR25, UPT ;  /* 0x000000190f00728c */ /* 0x000fe4000bf46270 */
[----:B------:R-:W-:Y:S02]  /*16a0*/  UISETP.GE.AND UP3, UPT, UR16, UR25, UPT ;  /* 0x000000191000728c */ /* 0x000fe4000bf66270 */
[----:B------:R-:W-:Y:S02]  /*16b0*/  UISETP.GE.AND UP4, UPT, UR17, UR25, UPT ;  /* 0x000000191100728c */ /* 0x000fe4000bf86270 */
[----:B------:R-:W-:Y:S01]  /*16c0*/  UISETP.GE.AND UP5, UPT, UR18, UR25, UPT ;  /* 0x000000191200728c */ /* 0x000fe2000bfa6270 */
[----:B------:R-:W-:Y:S10]  /*16d0*/  BRA.U UP6, `(.L_x_29) ;  /* 0x0000000106407547 */ /* 0x000ff4000b800000 */
[----:B-12---:R-:W0:Y:S01]  /*16e0*/  LDS R16, [UR20] ;  /* 0x00000014ff107984 */ /* 0x006e220008000800 */
[----:B---34-:R-:W-:-:S03]  /*16f0*/  VIADD R7, R2, 0x1 ;  /* 0x0000000102077836 */ /* 0x018fc60000000000 */
[----:B------:R-:W1:Y:S04]  /*1700*/  LDS R18, [UR21] ;  /* 0x00000015ff127984 */ /* 0x000e680008000800 */
[----:B------:R-:W2:Y:S04]  /*1710*/  LDS R20, [UR22] ;  /* 0x00000016ff147984 */ /* 0x000ea80008000800 */
[----:B------:R-:W3:Y:S01]  /*1720*/  LDS R22, [UR23] ;  /* 0x00000017ff167984 */ /* 0x000ee20008000800 */
[-C--:B0----5:R-:W-:Y:S02]  /*1730*/  ISETP.NE.AND P0, PT, R16, R3.reuse, PT ;  /* 0x000000031000720c */ /* 0x0a1fe40003f05270 */
[----:B-1----:R-:W-:-:S11]  /*1740*/  ISETP.NE.AND P1, PT, R18, R3, PT ;  /* 0x000000031200720c */ /* 0x002fd60003f25270 */
[----:B------:R-:W-:Y:S01]  /*1750*/  @P0 IMAD.MOV R7, RZ, RZ, R2 ;  /* 0x000000ffff070224 */ /* 0x000fe200078e0202 */
[----:B--2---:R-:W-:-:S03]  /*1760*/  ISETP.NE.AND P0, PT, R20, R3, PT ;  /* 0x000000031400720c */ /* 0x004fc60003f05270 */
[----:B------:R-:W-:Y:S02]  /*1770*/  VIADD R2, R7, 0x1 ;  /* 0x0000000107027836 */ /* 0x000fe40000000000 */
[----:B------:R-:W-:Y:S01]  /*1780*/  @P1 IMAD.MOV R2, RZ, RZ, R7 ;  /* 0x000000ffff021224 */ /* 0x000fe200078e0207 */
[----:B---3--:R-:W-:-:S03]  /*1790*/  ISETP.NE.AND P1, PT, R22, R3, PT ;  /* 0x000000031600720c */ /* 0x008fc60003f25270 */
[----:B------:R-:W-:-:S04]  /*17a0*/  VIADD R7, R2, 0x1 ;  /* 0x0000000102077836 */ /* 0x000fc80000000000 */
[----:B------:R-:W-:-:S05]  /*17b0*/  @P0 IADD3 R7, PT, PT, R2, RZ, RZ ;  /* 0x000000ff02070210 */ /* 0x000fca0007ffe0ff */
[----:B------:R-:W-:Y:S02]  /*17c0*/  VIADD R2, R7, 0x1 ;  /* 0x0000000107027836 */ /* 0x000fe40000000000 */
[----:B------:R-:W-:-:S07]  /*17d0*/  @P1 IMAD.MOV R2, RZ, RZ, R7 ;  /* 0x000000ffff021224 */ /* 0x000fce00078e0207 */
.L_x_29:
[----:B------:R-:W-:-:S09]  /*17e0*/  UISETP.GE.AND UP6, UPT, UR13, UR25, UPT ;  /* 0x000000190d00728c */ /* 0x000fd2000bfc6270 */
[----:B------:R-:W-:Y:S05]  /*17f0*/  BRA.U UP6, `(.L_x_30) ;  /* 0x0000000106407547 */ /* 0x000fea000b800000 */
[----:B-12---:R-:W0:Y:S01]  /*1800*/  LDS R16, [UR20+0x4] ;  /* 0x00000414ff107984 */ /* 0x006e220008000800 */
[----:B---34-:R-:W-:-:S03]  /*1810*/  VIADD R7, R2, 0x1 ;  /* 0x0000000102077836 */ /* 0x018fc60000000000 */
[----:B------:R-:W1:Y:S04]  /*1820*/  LDS R18, [UR21+0x4] ;  /* 0x00000415ff127984 */ /* 0x000e680008000800 */
[----:B------:R-:W2:Y:S04]  /*1830*/  LDS R20, [UR22+0x4] ;  /* 0x00000416ff147984 */ /* 0x000ea80008000800 */
[----:B------:R-:W3:Y:S01]  /*1840*/  LDS R22, [UR23+0x4] ;  /* 0x00000417ff167984 */ /* 0x000ee20008000800 */
[-C--:B0----5:R-:W-:Y:S02]  /*1850*/  ISETP.NE.AND P0, PT, R16, R3.reuse, PT ;  /* 0x000000031000720c */ /* 0x0a1fe40003f05270 */
[----:B-1----:R-:W-:-:S11]  /*1860*/  ISETP.NE.AND P1, PT, R18, R3, PT ;  /* 0x000000031200720c */ /* 0x002fd60003f25270 */
[----:B------:R-:W-:Y:S01]  /*1870*/  @P0 IMAD.MOV R7, RZ, RZ, R2 ;  /* 0x000000ffff070224 */ /* 0x000fe200078e0202 */
[----:B--2---:R-:W-:-:S04]  /*1880*/  ISETP.NE.AND P0, PT, R20, R3, PT ;  /* 0x000000031400720c */ /* 0x004fc80003f05270 */
[----:B------:R-:W-:Y:S01]  /*1890*/  IADD3 R2, PT, PT, R7, 0x1, RZ ;  /* 0x0000000107027810 */ /* 0x000fe20007ffe0ff */
[----:B------:R-:W-:Y:S01]  /*18a0*/  @P1 IMAD.MOV R2, RZ, RZ, R7 ;  /* 0x000000ffff021224 */ /* 0x000fe200078e0207 */
[----:B---3--:R-:W-:-:S03]  /*18b0*/  ISETP.NE.AND P1, PT, R22, R3, PT ;  /* 0x000000031600720c */ /* 0x008fc60003f25270 */
[----:B------:R-:W-:-:S04]  /*18c0*/  VIADD R7, R2, 0x1 ;  /* 0x0000000102077836 */ /* 0x000fc80000000000 */
[----:B------:R-:W-:-:S04]  /*18d0*/  @P0 IMAD.MOV R7, RZ, RZ, R2 ;  /* 0x000000ffff070224 */ /* 0x000fc800078e0202 */
[C---:B------:R-:W-:Y:S02]  /*18e0*/  VIADD R2, R7.reuse, 0x1 ;  /* 0x0000000107027836 */ /* 0x040fe40000000000 */
[----:B------:R-:W-:-:S07]  /*18f0*/  @P1 IADD3 R2, PT, PT, R7, RZ, RZ ;  /* 0x000000ff07021210 */ /* 0x000fce0007ffe0ff */
.L_x_30:
[----:B------:R-:W-:-:S09]  /*1900*/  UISETP.NE.AND UP6, UPT, UR12, URZ, UPT ;  /* 0x000000ff0c00728c */ /* 0x000fd2000bfc5270 */
        /* <DEDUP_REMOVED lines=9> */
[----:B--2---:R-:W-:-:S03]  /*19a0*/  ISETP.NE.AND P0, PT, R20, R3, PT ;  /* 0x000000031400720c */ /* 0x004fc60003f05270 */
[----:B------:R-:W-:Y:S02]  /*19b0*/  VIADD R2, R7, 0x1 ;  /* 0x0000000107027836 */ /* 0x000fe40000000000 */
[----:B------:R-:W-:Y:S01]  /*19c0*/  @P1 IMAD.MOV R2, RZ, RZ, R7 ;  /* 0x000000ffff021224 */ /* 0x000fe200078e0207 */
[----:B---3--:R-:W-:-:S04]  /*19d0*/  ISETP.NE.AND P1, PT, R22, R3, PT ;  /* 0x000000031600720c */ /* 0x008fc80003f25270 */
[----:B------:R-:W-:-:S03]  /*19e0*/  IADD3 R7, PT, PT, R2, 0x1, RZ ;  /* 0x0000000102077810 */ /* 0x000fc60007ffe0ff */
[----:B------:R-:W-:-:S04]  /*19f0*/  @P0 IMAD.MOV R7, RZ, RZ, R2 ;  /* 0x000000ffff070224 */ /* 0x000fc800078e0202 */
[----:B------:R-:W-:Y:S02]  /*1a00*/  VIADD R2, R7, 0x1 ;  /* 0x0000000107027836 */ /* 0x000fe40000000000 */
[----:B------:R-:W-:-:S07]  /*1a10*/  @P1 IMAD.MOV R2, RZ, RZ, R7 ;  /* 0x000000ffff021224 */ /* 0x000fce00078e0207 */
.L_x_31:
        /* <DEDUP_REMOVED lines=8> */
[----:B------:R-:W-:Y:S02]  /*1aa0*/  @P0 IADD3 R7, PT, PT, R2, RZ, RZ ;  /* 0x000000ff02070210 */ /* 0x000fe40007ffe0ff */
[----:B--2---:R-:W-:-:S03]  /*1ab0*/  ISETP.NE.AND P0, PT, R20, R3, PT ;  /* 0x000000031400720c */ /* 0x004fc60003f05270 */
[----:B------:R-:W-:Y:S02]  /*1ac0*/  VIADD R2, R7, 0x1 ;  /* 0x0000000107027836 */ /* 0x000fe40000000000 */
[----:B------:R-:W-:Y:S01]  /*1ad0*/  @P1 IMAD.MOV R2, RZ, RZ, R7 ;  /* 0x000000ffff021224 */ /* 0x000fe200078e0207 */
[----:B---3--:R-:W-:-:S03]  /*1ae0*/  ISETP.NE.AND P1, PT, R22, R3, PT ;  /* 0x000000031600720c */ /* 0x008fc60003f25270 */
[----:B------:R-:W-:-:S04]  /*1af0*/  VIADD R7, R2, 0x1 ;  /* 0x0000000102077836 */ /* 0x000fc80000000000 */
[----:B------:R-:W-:-:S05]  /*1b00*/  @P0 IMAD.MOV R7, RZ, RZ, R2 ;  /* 0x000000ffff070224 */ /* 0x000fca00078e0202 */
[----:B------:R-:W-:Y:S01]  /*1b10*/  IADD3 R2, PT, PT, R7, 0x1, RZ ;  /* 0x0000000107027810 */ /* 0x000fe20007ffe0ff */
[----:B------:R-:W-:-:S07]  /*1b20*/  @P1 IMAD.MOV R2, RZ, RZ, R7 ;  /* 0x000000ffff021224 */ /* 0x000fce00078e0207 */
.L_x_32:
        /* <DEDUP_REMOVED lines=10> */
[C---:B------:R-:W-:Y:S01]  /*1bd0*/  VIADD R2, R7.reuse, 0x1 ;  /* 0x0000000107027836 */ /* 0x040fe20000000000 */
[----:B------:R-:W-:Y:S02]  /*1be0*/  @P1 IADD3 R2, PT, PT, R7, RZ, RZ ;  /* 0x000000ff07021210 */ /* 0x000fe40007ffe0ff */
[----:B---3--:R-:W-:-:S03]  /*1bf0*/  ISETP.NE.AND P1, PT, R22, R3, PT ;  /* 0x000000031600720c */ /* 0x008fc60003f25270 */
[----:B------:R-:W-:-:S04]  /*1c00*/  VIADD R7, R2, 0x1 ;  /* 0x0000000102077836 */ /* 0x000fc80000000000 */
[----:B------:R-:W-:-:S04]  /*1c10*/  @P0 IMAD.MOV R7, RZ, RZ, R2 ;  /* 0x000000ffff070224 */ /* 0x000fc800078e0202 */
[----:B------:R-:W-:Y:S02]  /*1c20*/  VIADD R2, R7, 0x1 ;  /* 0x0000000107027836 */ /* 0x000fe40000000000 */
[----:B------:R-:W-:-:S07]  /*1c30*/  @P1 IMAD.MOV R2, RZ, RZ, R7 ;  /* 0x000000ffff021224 */ /* 0x000fce00078e0207 */
.L_x_33:
[----:B------:R-:W-:Y:S05]  /*1c40*/  BRA.U UP3, `(.L_x_34) ;  /* 0x0000000103407547 */ /* 0x000fea000b800000 */
[----:B-12---:R-:W0:Y:S01]  /*1c50*/  LDS R16, [UR20+0x14] ;  /* 0x00001414ff107984 */ /* 0x006e220008000800 */
[----:B---34-:R-:W-:-:S03]  /*1c60*/  IADD3 R7, PT, PT, R2, 0x1, RZ ;  /* 0x0000000102077810 */ /* 0x018fc60007ffe0ff */
        /* <DEDUP_REMOVED lines=14> */
.L_x_34:
        /* <DEDUP_REMOVED lines=17> */
.L_x_35:
        /* <DEDUP_REMOVED lines=17> */
.L_x_36:
[----:B------:R-:W-:Y:S05]  /*1f70*/  BRA.U UP0, `(.L_x_37) ;  /* 0xfffffff5007c7547 */ /* 0x000fea000b83ffff */
.L_x_28:
[----:B------:R-:W-:Y:S05]  /*1f80*/  BSYNC.RECONVERGENT B0 ;  /* 0x0000000000007941 */ /* 0x000fea0003800200 */
.L_x_27:
[----:B------:R-:W0:Y:S01]  /*1f90*/  LDCU UR5, c[0x0][0x39c] ;  /* 0x00007380ff0577ac */ /* 0x000e220008000800 */
[----:B------:R-:W-:-:S04]  /*1fa0*/  UIADD3 UR4, UPT, UPT, UR4, 0x100, URZ ;  /* 0x0000010004047890 */ /* 0x000fc8000fffe0ff */
[----:B0-----:R-:W-:Y:S01]  /*1fb0*/  UISETP.GE.AND UP0, UPT, UR4, UR5, UPT ;  /* 0x000000050400728c */ /* 0x001fe2000bf06270 */
[----:B------:R-:W-:Y:S08]  /*1fc0*/  BAR.SYNC.DEFER_BLOCKING 0x0 ;  /* 0x0000000000007b1d */ /* 0x000ff00000010000 */
[----:B------:R-:W-:Y:S05]  /*1fd0*/  BRA.U !UP0, `(.L_x_38) ;  /* 0xffffffe108d47547 */ /* 0x000fea000b83ffff */
.L_x_0:
[----:B------:R-:W1:Y:S02]  /*1fe0*/  LDCU UR5, c[0x0][0x398] ;  /* 0x00007300ff0577ac */ /* 0x000e640008000800 */
[----:B-1----:R-:W-:-:S13]  /*1ff0*/  ISETP.GE.AND P0, PT, R0, UR5, PT ;  /* 0x0000000500007c0c */ /* 0x002fda000bf06270 */
[----:B------:R-:W-:Y:S05]  /*2000*/  @P0 EXIT ;  /* 0x000000000000094d */ /* 0x000fea0003800000 */
[----:B------:R-:W0:Y:S02]  /*2010*/  LDC.64 R4, c[0x0][0x390] ;  /* 0x0000e400ff047b82 */ /* 0x000e240000000a00 */
[----:B0-----:R-:W-:-:S05]  /*2020*/  IMAD.WIDE.U32 R4, R0, 0x4, R4 ;  /* 0x0000000400047825 */ /* 0x001fca00078e0004 */
[----:B------:R-:W-:Y:S01]  /*2030*/  STG.E desc[UR10][R4.64], R2 ;  /* 0x0000000204007986 */ /* 0x000fe2000c10190a */
[----:B------:R-:W-:Y:S05]  /*2040*/  EXIT ;  /* 0x000000000000794d */ /* 0x000fea0003800000 */
.L_x_39:
[----:B------:R-:W-:-:S00]  /*2050*/  BRA `(.L_x_39) ;  /* 0xfffffffc00fc7947 */ /* 0x000fc0000383ffff */
[----:B------:R-:W-:-:S00]  /*2060*/  NOP ;  /* 0x0000000000007918 */ /* 0x000fc00000000000 */
        /* <DEDUP_REMOVED lines=9> */
.L_x_40:


//--------------------- .nv.shared._Z12match_kernelPjS_Piii --------------------------
	.section	.nv.shared._Z12match_kernelPjS_Piii,"aw",@nobits
	.sectionflags	@""
	.align	4
.nv.shared._Z12match_kernelPjS_Piii:
	.zero		5120


//--------------------- .nv.shared.reserved.0     --------------------------
	.section	.nv.shared.reserved.0,"aw",@nobits
	.weak		__nv_reservedSMEM_offset_0_alias
	.size		__nv_reservedSMEM_offset_0_alias, 0, 64
	.other		__nv_reservedSMEM_offset_0_alias,@"STO_CUDA_RESERVED_SHARED STV_DEFAULT"
__nv_reservedSMEM_offset_0_alias:
	.zero		0
	.zero		64


//--------------------- .nv.constant0._Z12match_kernelPjS_Piii --------------------------
	.section	.nv.constant0._Z12match_kernelPjS_Piii,"a",@progbits
	.sectionflags	@""
	.align	4
.nv.constant0._Z12match_kernelPjS_Piii:
	.zero		928


//--------------------- SYMBOLS --------------------------

	.type		.nv.reservedSmem.offset0,@object
	.size		.nv.reservedSmem.offset0,0x4
	.type		.nv.reservedSmem.cap,@object
	.size		.nv.reservedSmem.cap,0x4
